# CuTe-DSL kernel — source=cudnn_frontend_dsl family=gemm_swiglu
# config = {"ab_dtype": "Float16", "c_dtype": "BFloat16", "mma_mn": [64, 256], "cluster_mn": [1, 1]}


// ===== COMPILED SASS (sm_100a) =====

	.target	sm_100a

	.elftype	@"ET_EXEC"


//--------------------- .note.nv.tkinfo           --------------------------
	.section	.note.nv.tkinfo,"",@"SHT_NOTE"
	.sectionflags	@"SHF_NOTE_NV_TKINFO"
	.tkinfo
        /*0018*/ 	.word	0x00000081
        /*0030*/ 	.string	""
        /*0030*/ 	.string	"ptxas"
        /*0030*/ 	.string	"Cuda compilation tools, release 12.9, V12.9.83"
        /*0030*/ 	.string	"Build system must define TOOLS_VERSION_EXTENDED"
        /*0030*/ 	.string	"-O 3 -arch sm_100a "



//--------------------- .note.nv.cuver            --------------------------
	.section	.note.nv.cuver,"",@"SHT_NOTE"
	.sectionflags	@"SHF_NOTE_NV_CUVER"
        /*0018*/ 	.short	0x0001
        /*001a*/ 	.short	0x0064
        /*001c*/ 	.short	0x0001
        /*001e*/ 	.short	0x0000
        /*0020*/ 	.short	0x0001
        /*0022*/ 	.short	0x0000


//--------------------- .nv.info                  --------------------------
	.section	.nv.info,"",@"SHT_CUDA_INFO"
	.align	4


	//----- nvinfo : EIATTR_REGCOUNT
	.align		4
        /*0000*/ 	.byte	0x04, 0x2f
        /*0002*/ 	.short	(.L_4 - .L_3)
	.align		4
.L_3:
        /*0004*/ 	.word	index@(kernel_cutlass_kernel_cudnngemm_swigludense_gemm_persistent_swigluPersistentDenseGemmKernel_object_at__TiledMMA_ThrLayoutVMNK11110000_PermutationMNK____MMAAtom_ThrID10_ShapeMNK6425616_TVL_0)
        /*0008*/ 	.word	0x0000006a


	//----- nvinfo : EIATTR_FRAME_SIZE
	.align		4
.L_4:
        /*000c*/ 	.byte	0x04, 0x11
        /*000e*/ 	.short	(.L_6 - .L_5)
	.align		4
.L_5:
        /*0010*/ 	.word	index@($__internal_2_$__cuda_sm10x_tcgen05_guardrail_trap_unallocated_columns_being_dealloced)
        /*0014*/ 	.word	0x00000000


	//----- nvinfo : EIATTR_FRAME_SIZE
	.align		4
.L_6:
        /*0018*/ 	.byte	0x04, 0x11
        /*001a*/ 	.short	(.L_8 - .L_7)
	.align		4
.L_7:
        /*001c*/ 	.word	index@($__internal_1_$__cuda_sm10x_tcgen05_guardrail_trap_phase_invalid_during_alloc)
        /*0020*/ 	.word	0x00000000


	//----- nvinfo : EIATTR_FRAME_SIZE
	.align		4
.L_8:
        /*0024*/ 	.byte	0x04, 0x11
        /*0026*/ 	.short	(.L_10 - .L_9)
	.align		4
.L_9:
        /*0028*/ 	.word	index@($__internal_0_$__cuda_sm10x_tcgen05_guardrail_trap_col_being_dealloced_not_returned_by_alloc)
        /*002c*/ 	.word	0x00000000


	//----- nvinfo : EIATTR_FRAME_SIZE
	.align		4
.L_10:
        /*0030*/ 	.byte	0x04, 0x11
        /*0032*/ 	.short	(.L_12 - .L_11)
	.align		4
.L_11:
        /*0034*/ 	.word	index@(kernel_cutlass_kernel_cudnngemm_swigludense_gemm_persistent_swigluPersistentDenseGemmKernel_object_at__TiledMMA_ThrLayoutVMNK11110000_PermutationMNK____MMAAtom_ThrID10_ShapeMNK6425616_TVL_0)
        /*0038*/ 	.word	0x00000000


	//----- nvinfo : EIATTR_MIN_STACK_SIZE
	.align		4
.L_12:
        /*003c*/ 	.byte	0x04, 0x12
        /*003e*/ 	.short	(.L_14 - .L_13)
	.align		4
.L_13:
        /*0040*/ 	.word	index@(kernel_cutlass_kernel_cudnngemm_swigludense_gemm_persistent_swigluPersistentDenseGemmKernel_object_at__TiledMMA_ThrLayoutVMNK11110000_PermutationMNK____MMAAtom_ThrID10_ShapeMNK6425616_TVL_0)
        /*0044*/ 	.word	0x00000000
.L_14:


//--------------------- .nv.info.kernel_cutlass_kernel_cudnngemm_swigludense_gemm_persistent_swigluPersistentDenseGemmKernel_object_at__TiledMMA_ThrLayoutVMNK11110000_PermutationMNK____MMAAtom_ThrID10_ShapeMNK6425616_TVL_0 --------------------------
	.section	.nv.info.kernel_cutlass_kernel_cudnngemm_swigludense_gemm_persistent_swigluPersistentDenseGemmKernel_object_at__TiledMMA_ThrLayoutVMNK11110000_PermutationMNK____MMAAtom_ThrID10_ShapeMNK6425616_TVL_0,"",@"SHT_CUDA_INFO"
	.sectionflags	@""
	.align	4


	//----- nvinfo : EIATTR_CUDA_API_VERSION
	.align		4
        /*0000*/ 	.byte	0x04, 0x37
        /*0002*/ 	.short	(.L_16 - .L_15)
.L_15:
        /*0004*/ 	.word	0x00000081


	//----- nvinfo : EIATTR_KPARAM_INFO
	.align		4
.L_16:
        /*0008*/ 	.byte	0x04, 0x17
        /*000a*/ 	.short	(.L_18 - .L_17)
.L_17:
        /*000c*/ 	.word	0x00000000
        /*0010*/ 	.short	0x0008
        /*0012*/ 	.short	0x0264
        /*0014*/ 	.byte	0x00, 0xf0, 0x11, 0x00


	//----- nvinfo : EIATTR_KPARAM_INFO
	.align		4
.L_18:
        /*0018*/ 	.byte	0x04, 0x17
        /*001a*/ 	.short	(.L_20 - .L_19)
.L_19:
        /*001c*/ 	.word	0x00000000
        /*0020*/ 	.short	0x0007
        /*0022*/ 	.short	0x0258
        /*0024*/ 	.byte	0x00, 0xf0, 0x31, 0x00


	//----- nvinfo : EIATTR_KPARAM_INFO
	.align		4
.L_20:
        /*0028*/ 	.byte	0x04, 0x17
        /*002a*/ 	.short	(.L_22 - .L_21)
.L_21:
        /*002c*/ 	.word	0x00000000
        /*0030*/ 	.short	0x0006
        /*0032*/ 	.short	0x024c
        /*0034*/ 	.byte	0x00, 0xf0, 0x31, 0x00


	//----- nvinfo : EIATTR_KPARAM_INFO
	.align		4
.L_22:
        /*0038*/ 	.byte	0x04, 0x17
        /*003a*/ 	.short	(.L_24 - .L_23)
.L_23:
        /*003c*/ 	.word	0x00000000
        /*0040*/ 	.short	0x0005
        /*0042*/ 	.short	0x0240
        /*0044*/ 	.byte	0x00, 0xf0, 0x31, 0x00


	//----- nvinfo : EIATTR_KPARAM_INFO
	.align		4
.L_24:
        /*0048*/ 	.byte	0x04, 0x17
        /*004a*/ 	.short	(.L_26 - .L_25)
.L_25:
        /*004c*/ 	.word	0x00000000
        /*0050*/ 	.short	0x0004
        /*0052*/ 	.short	0x01c0
        /*0054*/ 	.byte	0x00, 0xf0, 0x01, 0x02


	//----- nvinfo : EIATTR_KPARAM_INFO
	.align		4
.L_26:
        /*0058*/ 	.byte	0x04, 0x17
        /*005a*/ 	.short	(.L_28 - .L_27)
.L_27:
        /*005c*/ 	.word	0x00000000
        /*0060*/ 	.short	0x0003
        /*0062*/ 	.short	0x0140
        /*0064*/ 	.byte	0x00, 0xf0, 0x01, 0x02


	//----- nvinfo : EIATTR_KPARAM_INFO
	.align		4
.L_28:
        /*0068*/ 	.byte	0x04, 0x17
        /*006a*/ 	.short	(.L_30 - .L_29)
.L_29:
        /*006c*/ 	.word	0x00000000
        /*0070*/ 	.short	0x0002
        /*0072*/ 	.short	0x00c0
        /*0074*/ 	.byte	0x00, 0xf0, 0x01, 0x02


	//----- nvinfo : EIATTR_KPARAM_INFO
	.align		4
.L_30:
        /*0078*/ 	.byte	0x04, 0x17
        /*007a*/ 	.short	(.L_32 - .L_31)
.L_31:
        /*007c*/ 	.word	0x00000000
        /*0080*/ 	.short	0x0001
        /*0082*/ 	.short	0x0040
        /*0084*/ 	.byte	0x00, 0xf0, 0x01, 0x02


	//----- nvinfo : EIATTR_KPARAM_INFO
	.align		4
.L_32:
        /*0088*/ 	.byte	0x04, 0x17
        /*008a*/ 	.short	(.L_34 - .L_33)
.L_33:
        /*008c*/ 	.word	0x00000000
        /*0090*/ 	.short	0x0000
        /*0092*/ 	.short	0x0000
        /*0094*/ 	.byte	0x00, 0xf0, 0x0d, 0x00


	//----- nvinfo : EIATTR_AT_ENTRY_FRAGMENTS
	.align		4
.L_34:
        /*0098*/ 	.byte	0x04, 0x4f
        /*009a*/ 	.short	(.L_36 - .L_35)


	//   ....[0]....
.L_35:
        /*009c*/ 	.word	0x00000004


	//----- nvinfo : EIATTR_RESERVED_SMEM_USED
	.align		4
.L_36:
        /*00a0*/ 	.byte	0x01, 0x41
	.zero		2


	//----- nvinfo : EIATTR_SPARSE_MMA_MASK
	.align		4
        /*00a4*/ 	.byte	0x03, 0x50
        /*00a6*/ 	.short	0x0000


	//----- nvinfo : EIATTR_TCGEN05_1CTA_USED
	.align		4
        /*00a8*/ 	.byte	0x01, 0x51
	.zero		2


	//----- nvinfo : EIATTR_MAXREG_COUNT
	.align		4
        /*00ac*/ 	.byte	0x03, 0x1b
        /*00ae*/ 	.short	0x00ff


	//----- nvinfo : EIATTR_NUM_BARRIERS
	.align		4
        /*00b0*/ 	.byte	0x02, 0x4c
        /*00b2*/ 	.byte	0x03
	.zero		1


	//----- nvinfo : EIATTR_INT_WARP_WIDE_INSTR_OFFSETS
	.align		4
        /*00b4*/ 	.byte	0x04, 0x31
        /*00b6*/ 	.short	(.L_38 - .L_37)


	//   ....[0]....
.L_37:
        /*00b8*/ 	.word	0x00003bb0


	//   ....[1]....
        /*00bc*/ 	.word	0x00003bf0


	//----- nvinfo : EIATTR_COOP_GROUP_MASK_REGIDS
	.align		4
.L_38:
        /*00c0*/ 	.byte	0x04, 0x29
        /*00c2*/ 	.short	(.L_40 - .L_39)


	//   ....[0]....
.L_39:
        /*00c4*/ 	.word	0xffffffff


	//   ....[1]....
        /*00c8*/ 	.word	0xffffffff


	//   ....[2]....
        /*00cc*/ 	.word	0xffffffff


	//   ....[3]....
        /*00d0*/ 	.word	0xffffffff


	//----- nvinfo : EIATTR_COOP_GROUP_INSTR_OFFSETS
	.align		4
.L_40:
        /*00d4*/ 	.byte	0x04, 0x28
        /*00d6*/ 	.short	(.L_42 - .L_41)


	//   ....[0]....
.L_41:
        /*00d8*/ 	.word	0x00001590


	//   ....[1]....
        /*00dc*/ 	.word	0x00001850


	//   ....[2]....
        /*00e0*/ 	.word	0x00003a40


	//   ....[3]....
        /*00e4*/ 	.word	0x00003ca0


	//----- nvinfo : EIATTR_VRC_CTA_INIT_COUNT
	.align		4
.L_42:
        /*00e8*/ 	.byte	0x02, 0x4a
        /*00ea*/ 	.byte	0x80
	.zero		1


	//----- nvinfo : EIATTR_MBARRIER_INSTR_OFFSETS
	.align		4
        /*00ec*/ 	.byte	0x04, 0x39
        /*00ee*/ 	.short	(.L_44 - .L_43)


	//   ....[0]....
.L_43:
        /*00f0*/ 	.word	0x00000260
        /*00f4*/ 	.word	0x000000ff
        /*00f8*/ 	.word	0x00000000
        /*00fc*/ 	.short	0x0100
        /*00fe*/ 	.byte	0x05
	.zero		1


	//   ....[1]....
        /*0100*/ 	.word	0x00000270
        /*0104*/ 	.word	0x000000ff
        /*0108*/ 	.word	0x00000008
        /*010c*/ 	.short	0x0100
        /*010e*/ 	.byte	0x05
	.zero		1


	//   ....[2]....
        /*0110*/ 	.word	0x00000280
        /*0114*/ 	.word	0x000000ff
        /*0118*/ 	.word	0x00000010
        /*011c*/ 	.short	0x0100
        /*011e*/ 	.byte	0x05
	.zero		1


	//   ....[3]....
        /*0120*/ 	.word	0x00000290
        /*0124*/ 	.word	0x000000ff
        /*0128*/ 	.word	0x00000018
        /*012c*/ 	.short	0x0100
        /*012e*/ 	.byte	0x05
	.zero		1


	//   ....[4]....
        /*0130*/ 	.word	0x000002a0
        /*0134*/ 	.word	0x000000ff
        /*0138*/ 	.word	0x00000020
        /*013c*/ 	.short	0x0100
        /*013e*/ 	.byte	0x05
	.zero		1


	//   ....[5]....
        /*0140*/ 	.word	0x000002b0
        /*0144*/ 	.word	0x000000ff
        /*0148*/ 	.word	0x00000028
        /*014c*/ 	.short	0x0100
        /*014e*/ 	.byte	0x05
	.zero		1


	//   ....[6]....
        /*0150*/ 	.word	0x000002c0
        /*0154*/ 	.word	0x000000ff
        /*0158*/ 	.word	0x00000030
        /*015c*/ 	.short	0x0100
        /*015e*/ 	.byte	0x05
	.zero		1


	//   ....[7]....
        /*0160*/ 	.word	0x000002d0
        /*0164*/ 	.word	0x000000ff
        /*0168*/ 	.word	0x00000038
        /*016c*/ 	.short	0x0100
        /*016e*/ 	.byte	0x05
	.zero		1


	//   ....[8]....
        /*0170*/ 	.word	0x00000410
        /*0174*/ 	.word	0x000000ff
        /*0178*/ 	.word	0x00000040
        /*017c*/ 	.short	0x0100
        /*017e*/ 	.byte	0x06
	.zero		1


	//   ....[9]....
        /*0180*/ 	.word	0x00000420
        /*0184*/ 	.word	0x000000ff
        /*0188*/ 	.word	0x00000048
        /*018c*/ 	.short	0x0100
        /*018e*/ 	.byte	0x06
	.zero		1


	//   ....[10]....
        /*0190*/ 	.word	0x00000430
        /*0194*/ 	.word	0x000000ff
        /*0198*/ 	.word	0x00000050
        /*019c*/ 	.short	0x0100
        /*019e*/ 	.byte	0x06
	.zero		1


	//   ....[11]....
        /*01a0*/ 	.word	0x00000440
        /*01a4*/ 	.word	0x000000ff
        /*01a8*/ 	.word	0x00000058
        /*01ac*/ 	.short	0x0100
        /*01ae*/ 	.byte	0x06
	.zero		1


	//   ....[12]....
        /*01b0*/ 	.word	0x000007f0
        /*01b4*/ 	.word	0x000000ff
        /*01b8*/ 	.word	0x00000020
        /*01bc*/ 	.short	0x010a
        /*01be*/ 	.byte	0x05
	.zero		1


	//   ....[13]....
        /*01c0*/ 	.word	0x00000900
        /*01c4*/ 	.word	0x000000ff
        /*01c8*/ 	.word	0x00000020
        /*01cc*/ 	.short	0x010a
        /*01ce*/ 	.byte	0x09
	.zero		1


	//   ....[14]....
        /*01d0*/ 	.word	0x00000a20
        /*01d4*/ 	.word	0x000000ff
        /*01d8*/ 	.word	0x00000020
        /*01dc*/ 	.short	0x010a
        /*01de*/ 	.byte	0x1a
	.zero		1


	//   ....[15]....
        /*01e0*/ 	.word	0x00000d20
        /*01e4*/ 	.word	0x000000ff
        /*01e8*/ 	.word	0x00000020
        /*01ec*/ 	.short	0x010a
        /*01ee*/ 	.byte	0x04
	.zero		1


	//   ....[16]....
        /*01f0*/ 	.word	0x00001070
        /*01f4*/ 	.word	0x000000ff
        /*01f8*/ 	.word	0x00000000
        /*01fc*/ 	.short	0x010a
        /*01fe*/ 	.byte	0x06
	.zero		1


	//   ....[17]....
        /*0200*/ 	.word	0x00001090
        /*0204*/ 	.word	0x000000ff
        /*0208*/ 	.word	0x00000050
        /*020c*/ 	.short	0x010a
        /*020e*/ 	.byte	0x07
	.zero		1


	//   ....[18]....
        /*0210*/ 	.word	0x00001220
        /*0214*/ 	.word	0x000000ff
        /*0218*/ 	.word	0x00000000
        /*021c*/ 	.short	0x010a
        /*021e*/ 	.byte	0x05
	.zero		1


	//   ....[19]....
        /*0220*/ 	.word	0x000013a0
        /*0224*/ 	.word	0x000000ff
        /*0228*/ 	.word	0x00000000
        /*022c*/ 	.short	0x010a
        /*022e*/ 	.byte	0x06
	.zero		1


	//   ....[20]....
        /*0230*/ 	.word	0x00001530
        /*0234*/ 	.word	0x000000ff
        /*0238*/ 	.word	0x00000050
        /*023c*/ 	.short	0x010a
        /*023e*/ 	.byte	0x04
	.zero		1


	//   ....[21]....
        /*0240*/ 	.word	0x00001e00
        /*0244*/ 	.word	0x00000000
        /*0248*/ 	.word	0x00000040
        /*024c*/ 	.short	0x010a
        /*024e*/ 	.byte	0xff
	.zero		1


	//   ....[22]....
        /*0250*/ 	.word	0x000037c0
        /*0254*/ 	.word	0x00000000
        /*0258*/ 	.word	0x00000050
        /*025c*/ 	.short	0x0101
        /*025e*/ 	.byte	0xff
	.zero		1


	//   ....[23]....
        /*0260*/ 	.word	0x00003d00
        /*0264*/ 	.word	0x00000000
        /*0268*/ 	.word	0x00000020
        /*026c*/ 	.short	0x010a
        /*026e*/ 	.byte	0xff
	.zero		1


	//   ....[24]....
        /*0270*/ 	.word	0x00003d80
        /*0274*/ 	.word	0x00000000
        /*0278*/ 	.word	0x00000020
        /*027c*/ 	.short	0x010a
        /*027e*/ 	.byte	0xff
	.zero		1


	//   ....[25]....
        /*0280*/ 	.word	0x00003e00
        /*0284*/ 	.word	0x00000000
        /*0288*/ 	.word	0x00000050
        /*028c*/ 	.short	0x010a
        /*028e*/ 	.byte	0xff
	.zero		1


	//   ....[26]....
        /*0290*/ 	.word	0x00003e80
        /*0294*/ 	.word	0x00000000
        /*0298*/ 	.word	0x00000000
        /*029c*/ 	.short	0x010a
        /*029e*/ 	.byte	0xff
	.zero		1


	//   ....[27]....
        /*02a0*/ 	.word	0x00003ef0
        /*02a4*/ 	.word	0x00000000
        /*02a8*/ 	.word	0x00000050
        /*02ac*/ 	.short	0x010a
        /*02ae*/ 	.byte	0xff
	.zero		1


	//   ....[28]....
        /*02b0*/ 	.word	0x00003f50
        /*02b4*/ 	.word	0x00000000
        /*02b8*/ 	.word	0x00000040
        /*02bc*/ 	.short	0x010a
        /*02be*/ 	.byte	0xff
	.zero		1


	//----- nvinfo : EIATTR_NUM_MBARRIERS
	.align		4
.L_44:
        /*02c0*/ 	.byte	0x03, 0x38
        /*02c2*/ 	.short	0x000c


	//----- nvinfo : EIATTR_EXIT_INSTR_OFFSETS
	.align		4
        /*02c4*/ 	.byte	0x04, 0x1c
        /*02c6*/ 	.short	(.L_46 - .L_45)


	//   ....[0]....
.L_45:
        /*02c8*/ 	.word	0x00001560


	//   ....[1]....
        /*02cc*/ 	.word	0x00003cc0


	//----- nvinfo : EIATTR_REQNTID
	.align		4
.L_46:
        /*02d0*/ 	.byte	0x04, 0x10
        /*02d2*/ 	.short	(.L_48 - .L_47)
.L_47:
        /*02d4*/ 	.word	0x000000c0
        /*02d8*/ 	.word	0x00000001
        /*02dc*/ 	.word	0x00000001


	//----- nvinfo : EIATTR_CRS_STACK_SIZE
	.align		4
.L_48:
        /*02e0*/ 	.byte	0x04, 0x1e
        /*02e2*/ 	.short	(.L_50 - .L_49)
.L_49:
        /*02e4*/ 	.word	0x00000000


	//----- nvinfo : EIATTR_CBANK_PARAM_SIZE
	.align		4
.L_50:
        /*02e8*/ 	.byte	0x03, 0x19
        /*02ea*/ 	.short	0x0268


	//----- nvinfo : EIATTR_PARAM_CBANK
	.align		4
        /*02ec*/ 	.byte	0x04, 0x0a
        /*02ee*/ 	.short	(.L_52 - .L_51)
	.align		4
.L_51:
        /*02f0*/ 	.word	index@(.nv.constant0.kernel_cutlass_kernel_cudnngemm_swigludense_gemm_persistent_swigluPersistentDenseGemmKernel_object_at__TiledMMA_ThrLayoutVMNK11110000_PermutationMNK____MMAAtom_ThrID10_ShapeMNK6425616_TVL_0)
        /*02f4*/ 	.short	0x0380
        /*02f6*/ 	.short	0x0268


	//----- nvinfo : EIATTR_SW_WAR
	.align		4
.L_52:
        /*02f8*/ 	.byte	0x04, 0x36
        /*02fa*/ 	.short	(.L_54 - .L_53)
.L_53:
        /*02fc*/ 	.word	0x00000008
.L_54:


//--------------------- .nv.compat                --------------------------
	.section	.nv.compat,"",@"SHT_CUDA_COMPAT_INFO"
	.align	4
        /*0000*/ 	.byte	0x02, 0x02, 0x02, 0x00, 0x02, 0x05, 0x05, 0x00, 0x02, 0x03, 0x01, 0x00, 0x02, 0x06, 0x01, 0x00


//--------------------- .nv.callgraph             --------------------------
	.section	.nv.callgraph,"",@"SHT_CUDA_CALLGRAPH"
	.align	4
	.sectionentsize	8
	.align		4
        /*0000*/ 	.word	0x00000000
	.align		4
        /*0004*/ 	.word	0xffffffff
	.align		4
        /*0008*/ 	.word	0x00000000
	.align		4
        /*000c*/ 	.word	0xfffffffe
	.align		4
        /*0010*/ 	.word	0x00000000
	.align		4
        /*0014*/ 	.word	0xfffffffd
	.align		4
        /*0018*/ 	.word	0x00000000
	.align		4
        /*001c*/ 	.word	0xfffffffc


//--------------------- .text.kernel_cutlass_kernel_cudnngemm_swigludense_gemm_persistent_swigluPersistentDenseGemmKernel_object_at__TiledMMA_ThrLayoutVMNK11110000_PermutationMNK____MMAAtom_ThrID10_ShapeMNK6425616_TVL_0 --------------------------
	.section	.text.kernel_cutlass_kernel_cudnngemm_swigludense_gemm_persistent_swigluPersistentDenseGemmKernel_object_at__TiledMMA_ThrLayoutVMNK11110000_PermutationMNK____MMAAtom_ThrID10_ShapeMNK6425616_TVL_0,"ax",@progbits
	.align	128
        .global         kernel_cutlass_kernel_cudnngemm_swigludense_gemm_persistent_swigluPersistentDenseGemmKernel_object_at__TiledMMA_ThrLayoutVMNK11110000_PermutationMNK____MMAAtom_ThrID10_ShapeMNK6425616_TVL_0
        .type           kernel_cutlass_kernel_cudnngemm_swigludense_gemm_persistent_swigluPersistentDenseGemmKernel_object_at__TiledMMA_ThrLayoutVMNK11110000_PermutationMNK____MMAAtom_ThrID10_ShapeMNK6425616_TVL_0,@function
        .size           kernel_cutlass_kernel_cudnngemm_swigludense_gemm_persistent_swigluPersistentDenseGemmKernel_object_at__TiledMMA_ThrLayoutVMNK11110000_PermutationMNK____MMAAtom_ThrID10_ShapeMNK6425616_TVL_0,(.L_x_45 - kernel_cutlass_kernel_cudnngemm_swigludense_gemm_persistent_swigluPersistentDenseGemmKernel_object_at__TiledMMA_ThrLayoutVMNK11110000_PermutationMNK____MMAAtom_ThrID10_ShapeMNK6425616_TVL_0)
        .other          kernel_cutlass_kernel_cudnngemm_swigludense_gemm_persistent_swigluPersistentDenseGemmKernel_object_at__TiledMMA_ThrLayoutVMNK11110000_PermutationMNK____MMAAtom_ThrID10_ShapeMNK6425616_TVL_0,@"STO_CUDA_ENTRY STV_DEFAULT"
kernel_cutlass_kernel_cudnngemm_swigludense_gemm_persistent_swigluPersistentDenseGemmKernel_object_at__TiledMMA_ThrLayoutVMNK11110000_PermutationMNK____MMAAtom_ThrID10_ShapeMNK6425616_TVL_0:
.text.kernel_cutlass_kernel_cudnngemm_swigludense_gemm_persistent_swigluPersistentDenseGemmKernel_object_at__TiledMMA_ThrLayoutVMNK11110000_PermutationMNK____MMAAtom_ThrID10_ShapeMNK6425616_TVL_0:
[----:B------:R-:W1:Y:S01]  /*0000*/  LDC R1, c[0x0][0x37c] ;  /* 0x0000df00ff017b82 */ /* 0x000e620000000800 */
[----:B------:R-:W2:Y:S01]  /*0010*/  S2R R5, SR_TID.X ;  /* 0x0000000000057919 */ /* 0x000ea20000002100 */
[----:B------:R-:W3:Y:S01]  /*0020*/  LDCU.U8 UR5, c[0x0][0x382] ;  /* 0x00007040ff0577ac */ /* 0x000ee20008000000 */
[----:B------:R-:W4:Y:S01]  /*0030*/  LDCU.U8 UR4, c[0x0][0x381] ;  /* 0x00007020ff0477ac */ /* 0x000f220008000000 */
[----:B---3--:R-:W-:Y:S02]  /*0040*/  ULOP3.LUT UR5, UR5, 0x1, URZ, 0xc0, !UPT ;  /* 0x0000000105057892 */ /* 0x008fe4000f8ec0ff */
[----:B----4-:R-:W-:Y:S02]  /*0050*/  ULOP3.LUT UR4, UR4, 0x1, URZ, 0xc0, !UPT ;  /* 0x0000000104047892 */ /* 0x010fe4000f8ec0ff */
[----:B------:R-:W-:Y:S02]  /*0060*/  UISETP.NE.U32.AND UP5, UPT, UR5, 0x1, UPT ;  /* 0x000000010500788c */ /* 0x000fe4000bfa5070 */
[----:B------:R-:W-:Y:S01]  /*0070*/  UISETP.NE.U32.AND UP4, UPT, UR4, 0x1, UPT ;  /* 0x000000010400788c */ /* 0x000fe2000bf85070 */
[----:B--2---:R-:W-:-:S04]  /*0080*/  SHF.R.U32.HI R4, RZ, 0x5, R5 ;  /* 0x00000005ff047819 */ /* 0x004fc80000011605 */
[----:B------:R-:W-:-:S13]  /*0090*/  ISETP.NE.AND P1, PT, R4, 0x5, PT ;  /* 0x000000050400780c */ /* 0x000fda0003f25270 */
[----:B-1----:R-:W-:Y:S05]  /*00a0*/  @P1 BRA `(.L_x_0) ;  /* 0x00000000003c1947 */ /* 0x002fea0003800000 */
[----:B------:R-:W1:Y:S02]  /*00b0*/  LDCU.64 UR4, c[0x0][0x348] ;  /* 0x00006900ff0477ac */ /* 0x000e640008000a00 */
[----:B-1----:R-:W-:Y:S02]  /*00c0*/  UIADD3 UR10, UP3, UPT, UR4, 0x40, URZ ;  /* 0x00000040040a7890 */ /* 0x002fe4000ff7e0ff */
[----:B------:R-:W-:Y:S02]  /*00d0*/  UIADD3 UR8, UP2, UPT, UR4, 0xc0, URZ ;  /* 0x000000c004087890 */ /* 0x000fe4000ff5e0ff */
[----:B------:R-:W-:Y:S02]  /*00e0*/  UIADD3 UR6, UP1, UPT, UR4, 0x140, URZ ;  /* 0x0000014004067890 */ /* 0x000fe4000ff3e0ff */
[----:B------:R-:W-:Y:S02]  /*00f0*/  UIADD3 UR4, UP0, UPT, UR4, 0x1c0, URZ ;  /* 0x000001c004047890 */ /* 0x000fe4000ff1e0ff */
[----:B------:R-:W-:-:S02]  /*0100*/  UIADD3.X UR11, UPT, UPT, URZ, UR5, URZ, UP3, !UPT ;  /* 0x00000005ff0b7290 */ /* 0x000fc40009ffe4ff */
[----:B------:R-:W-:Y:S02]  /*0110*/  UIADD3.X UR9, UPT, UPT, URZ, UR5, URZ, UP2, !UPT ;  /* 0x00000005ff097290 */ /* 0x000fe400097fe4ff */
[----:B------:R-:W-:Y:S02]  /*0120*/  UIADD3.X UR7, UPT, UPT, URZ, UR5, URZ, UP1, !UPT ;  /* 0x00000005ff077290 */ /* 0x000fe40008ffe4ff */
[----:B------:R-:W-:Y:S02]  /*0130*/  UIADD3.X UR5, UPT, UPT, URZ, UR5, URZ, UP0, !UPT ;  /* 0x00000005ff057290 */ /* 0x000fe400087fe4ff */
[----:B------:R-:W-:Y:S01]  /*0140*/  UPLOP3.LUT UP2, UPT, UPT, UPT, UPT, 0x40, 0x4 ;  /* 0x000000000004789c */ /* 0x000fe20003f4e870 */
[----:B------:R1:W-:Y:S02]  /*0150*/  UTMACCTL.PF [UR10] ;  /* 0x000000000a0079b9 */ /* 0x0003e40008040000 */
[----:B------:R1:W-:Y:S02]  /*0160*/  UTMACCTL.PF [UR8] ;  /* 0x00000000080079b9 */ /* 0x0003e40008040000 */
[----:B------:R1:W-:Y:S02]  /*0170*/  UTMACCTL.PF [UR6] ;  /* 0x00000000060079b9 */ /* 0x0003e40008040000 */
[----:B------:R1:W-:Y:S02]  /*0180*/  UTMACCTL.PF [UR4] ;  /* 0x00000000040079b9 */ /* 0x0003e40008040000 */
[----:B-1----:R-:W-:Y:S05]  /*0190*/  BRA `(.L_x_1) ;  /* 0x0000000000547947 */ /* 0x002fea0003800000 */
.L_x_0:
[----:B------:R-:W-:Y:S01]  /*01a0*/  ISETP.NE.AND P0, PT, R4, RZ, PT ;  /* 0x000000ff0400720c */ /* 0x000fe20003f05270 */
[----:B------:R-:W-:-:S12]  /*01b0*/  UPLOP3.LUT UP2, UPT, UPT, UPT, UPT, 0x40, 0x4 ;  /* 0x000000000004789c */ /* 0x000fd80003f4e870 */
[----:B------:R-:W-:Y:S05]  /*01c0*/  @P0 BRA `(.L_x_1) ;  /* 0x0000000000480947 */ /* 0x000fea0003800000 */
[----:B------:R-:W1:Y:S01]  /*01d0*/  S2UR UR5, SR_CgaCtaId ;  /* 0x00000000000579c3 */ /* 0x000e620000008800 */
[----:B------:R-:W-:Y:S01]  /*01e0*/  UMOV UR6, 0x400 ;  /* 0x0000040000067882 */ /* 0x000fe20000000000 */
[----:B------:R-:W-:Y:S01]  /*01f0*/  UMOV UR4, 0x1 ;  /* 0x0000000100047882 */ /* 0x000fe20000000000 */
[----:B------:R-:W-:Y:S02]  /*0200*/  UPLOP3.LUT UP2, UPT, UPT, UPT, UPT, 0x80, 0x8 ;  /* 0x000000000008789c */ /* 0x000fe40003f4f070 */
[----:B-1----:R-:W-:Y:S02]  /*0210*/  ULEA UR5, UR5, UR6, 0x18 ;  /* 0x0000000605057291 */ /* 0x002fe4000f8ec0ff */
[----:B------:R-:W-:-:S04]  /*0220*/  UIADD3 UR6, UPT, UPT, -UR4, 0x100000, URZ ;  /* 0x0010000004067890 */ /* 0x000fc8000fffe1ff */
[----:B------:R-:W-:Y:S02]  /*0230*/  USHF.L.U32 UR7, UR6, 0xb, URZ ;  /* 0x0000000b06077899 */ /* 0x000fe400080006ff */
[----:B------:R-:W-:Y:S01]  /*0240*/  USHF.L.U32 UR6, UR6, 0x1, URZ ;  /* 0x0000000106067899 */ /* 0x000fe200080006ff */
[----:B------:R-:W1:Y:S11]  /*0250*/  FENCE.VIEW.ASYNC.S ;  /* 0x00000000000073c6 */ /* 0x000e760000000000 */
[----:B-1----:R1:W2:Y:S01]  /*0260*/  SYNCS.EXCH.64 URZ, [UR5], UR6 ;  /* 0x0000000605ff75b2 */ /* 0x0022a20008000100 */
[----:B------:R1:W3:Y:S01]  /*0270*/  SYNCS.EXCH.64 URZ, [UR5+0x8], UR6 ;  /* 0x0000080605ff75b2 */ /* 0x0002e20008000100 */
[----:B------:R1:W4:Y:S01]  /*0280*/  SYNCS.EXCH.64 URZ, [UR5+0x10], UR6 ;  /* 0x0000100605ff75b2 */ /* 0x0003220008000100 */
[----:B------:R1:W5:Y:S01]  /*0290*/  SYNCS.EXCH.64 URZ, [UR5+0x18], UR6 ;  /* 0x0000180605ff75b2 */ /* 0x0003620008000100 */
[----:B------:R1:W1:Y:S01]  /*02a0*/  SYNCS.EXCH.64 URZ, [UR5+0x20], UR6 ;  /* 0x0000200605ff75b2 */ /* 0x0002620008000100 */
[----:B------:R1:W1:Y:S01]  /*02b0*/  SYNCS.EXCH.64 URZ, [UR5+0x28], UR6 ;  /* 0x0000280605ff75b2 */ /* 0x0002620008000100 */
[----:B------:R1:W1:Y:S01]  /*02c0*/  SYNCS.EXCH.64 URZ, [UR5+0x30], UR6 ;  /* 0x0000300605ff75b2 */ /* 0x0002620008000100 */
[----:B------:R1:W1:Y:S01]  /*02d0*/  SYNCS.EXCH.64 URZ, [UR5+0x38], UR6 ;  /* 0x0000380605ff75b2 */ /* 0x0002620008000100 */
[----:B------:R-:W-:Y:S01]  /*02e0*/  NOP ;  /* 0x0000000000007918 */ /* 0x000fe20000000000 */
.L_x_1:
[----:B------:R-:W-:Y:S01]  /*02f0*/  NOP ;  /* 0x0000000000007918 */ /* 0x000fe20000000000 */
[----:B------:R-:W5:Y:S01]  /*0300*/  LDCU.U8 UR20, c[0x0][0x5c8] ;  /* 0x0000b900ff1477ac */ /* 0x000f620008000000 */
[----:B------:R-:W4:Y:S01]  /*0310*/  LDCU.U8 UR19, c[0x0][0x5c9] ;  /* 0x0000b920ff1377ac */ /* 0x000f220008000000 */
[----:B------:R-:W3:Y:S02]  /*0320*/  LDCU.U8 UR18, c[0x0][0x5d4] ;  /* 0x0000ba80ff1277ac */ /* 0x000ee40008000000 */
[----:B-12345:R-:W-:Y:S06]  /*0330*/  BAR.SYNC.DEFER_BLOCKING 0x0 ;  /* 0x0000000000007b1d */ /* 0x03efec0000010000 */
[----:B------:R-:W-:Y:S05]  /*0340*/  BRA.U !UP2, `(.L_x_2) ;  /* 0x000000010a447547 */ /* 0x000fea000b800000 */
[----:B------:R-:W1:Y:S01]  /*0350*/  S2UR UR6, SR_CgaCtaId ;  /* 0x00000000000679c3 */ /* 0x000e620000008800 */
[----:B------:R-:W-:Y:S01]  /*0360*/  UMOV UR7, 0x400 ;  /* 0x0000040000077882 */ /* 0x000fe20000000000 */
[----:B------:R-:W-:Y:S01]  /*0370*/  UMOV UR5, 0x1 ;  /* 0x0000000100057882 */ /* 0x000fe20000000000 */
[----:B------:R-:W-:Y:S01]  /*0380*/  UMOV UR4, 0x4 ;  /* 0x0000000400047882 */ /* 0x000fe20000000000 */
[----:B------:R-:W-:-:S04]  /*0390*/  UIADD3 UR8, UPT, UPT, -UR5, 0x100000, URZ ;  /* 0x0010000005087890 */ /* 0x000fc8000fffe1ff */
[----:B------:R-:W-:Y:S02]  /*03a0*/  USHF.L.U32 UR9, UR8, 0xb, URZ ;  /* 0x0000000b08097899 */ /* 0x000fe400080006ff */
[----:B------:R-:W-:Y:S02]  /*03b0*/  USHF.L.U32 UR8, UR8, 0x1, URZ ;  /* 0x0000000108087899 */ /* 0x000fe400080006ff */
[----:B------:R-:W-:-:S04]  /*03c0*/  UIADD3 UR4, UPT, UPT, -UR4, 0x100000, URZ ;  /* 0x0010000004047890 */ /* 0x000fc8000fffe1ff */
[----:B------:R-:W-:Y:S02]  /*03d0*/  USHF.L.U32 UR5, UR4, 0xb, URZ ;  /* 0x0000000b04057899 */ /* 0x000fe400080006ff */
[----:B------:R-:W-:Y:S02]  /*03e0*/  USHF.L.U32 UR4, UR4, 0x1, URZ ;  /* 0x0000000104047899 */ /* 0x000fe400080006ff */
[----:B-1----:R-:W-:Y:S01]  /*03f0*/  ULEA UR6, UR6, UR7, 0x18 ;  /* 0x0000000706067291 */ /* 0x002fe2000f8ec0ff */
[----:B------:R-:W1:Y:S11]  /*0400*/  FENCE.VIEW.ASYNC.S ;  /* 0x00000000000073c6 */ /* 0x000e760000000000 */
[----:B-1----:R1:W2:Y:S01]  /*0410*/  SYNCS.EXCH.64 URZ, [UR6+0x40], UR8 ;  /* 0x0000400806ff75b2 */ /* 0x0022a20008000100 */
[----:B------:R1:W3:Y:S01]  /*0420*/  SYNCS.EXCH.64 URZ, [UR6+0x48], UR8 ;  /* 0x0000480806ff75b2 */ /* 0x0002e20008000100 */
[----:B------:R1:W4:Y:S01]  /*0430*/  SYNCS.EXCH.64 URZ, [UR6+0x50], UR4 ;  /* 0x0000500406ff75b2 */ /* 0x0003220008000100 */
[----:B------:R1:W5:Y:S01]  /*0440*/  SYNCS.EXCH.64 URZ, [UR6+0x58], UR4 ;  /* 0x0000580406ff75b2 */ /* 0x0003620008000100 */
[----:B------:R-:W-:Y:S01]  /*0450*/  NOP ;  /* 0x0000000000007918 */ /* 0x000fe20000000000 */
.L_x_2:
[----:B------:R-:W-:Y:S01]  /*0460*/  NOP ;  /* 0x0000000000007918 */ /* 0x000fe20000000000 */
[----:B--2345:R-:W-:Y:S06]  /*0470*/  BAR.SYNC.DEFER_BLOCKING 0x0 ;  /* 0x0000000000007b1d */ /* 0x03cfec0000010000 */
[----:B------:R-:W2:Y:S01]  /*0480*/  LDCU.U8 UR17, c[0x0][0x5d5] ;  /* 0x0000baa0ff1177ac */ /* 0x000ea20008000000 */
[----:B------:R-:W3:Y:S01]  /*0490*/  LDCU.U8 UR16, c[0x0][0x5e0] ;  /* 0x0000bc00ff1077ac */ /* 0x000ee20008000000 */
[----:B------:R-:W4:Y:S01]  /*04a0*/  LDCU.U8 UR15, c[0x0][0x5e1] ;  /* 0x0000bc20ff0f77ac */ /* 0x000f220008000000 */
[----:B------:R-:W-:Y:S01]  /*04b0*/  NOP ;  /* 0x0000000000007918 */ /* 0x000fe20000000000 */
[----:B------:R-:W-:Y:S06]  /*04c0*/  BAR.SYNC.DEFER_BLOCKING 0x0, 0xc0 ;  /* 0x0003000000007b1d */ /* 0x000fec0000010000 */
[----:B------:R-:W-:Y:S05]  /*04d0*/  @P1 BRA `(.L_x_3) ;  /* 0x0000000800241947 */ /* 0x000fea0003800000 */
[----:B------:R-:W5:Y:S01]  /*04e0*/  S2UR UR22, SR_CTAID.Z ;  /* 0x00000000001679c3 */ /* 0x000f620000002700 */
[----:B------:R-:W-:Y:S01]  /*04f0*/  UMOV UR21, 0x1 ;  /* 0x0000000100157882 */ /* 0x000fe20000000000 */
[----:B------:R-:W-:Y:S01]  /*0500*/  UMOV UR14, URZ ;  /* 0x000000ff000e7c82 */ /* 0x000fe20008000000 */
[----:B-----5:R-:W-:-:S09]  /*0510*/  UISETP.GT.U32.AND UP0, UPT, UR22, 0x3ff, UPT ;  /* 0x000003ff1600788c */ /* 0x020fd2000bf04070 */
[----:B------:R-:W-:Y:S05]  /*0520*/  BRA.U UP0, `(.L_x_4) ;  /* 0x0000000500b47547 */ /* 0x000fea000b800000 */
[----:B-1----:R-:W1:Y:S01]  /*0530*/  LDCU.64 UR4, c[0x0][0x5c0] ;  /* 0x0000b800ff0477ac */ /* 0x002e620008000a00 */
[----:B------:R-:W5:Y:S01]  /*0540*/  LDCU UR9, c[0x0][0x374] ;  /* 0x00006e80ff0977ac */ /* 0x000f620008000800 */
[----:B------:R-:W5:Y:S01]  /*0550*/  LDCU UR8, c[0x0][0x370] ;  /* 0x00006e00ff0877ac */ /* 0x000f620008000800 */
[----:B------:R-:W4:Y:S01]  /*0560*/  LDCU.64 UR24, c[0x0][0x348] ;  /* 0x00006900ff1877ac */ /* 0x000f220008000a00 */
[----:B------:R-:W-:Y:S01]  /*0570*/  UMOV UR14, URZ ;  /* 0x000000ff000e7c82 */ /* 0x000fe20008000000 */
[----:B------:R-:W-:Y:S01]  /*0580*/  UMOV UR21, 0x1 ;  /* 0x0000000100157882 */ /* 0x000fe20000000000 */
[----:B-1----:R-:W-:-:S04]  /*0590*/  UIMAD.WIDE.U32 UR6, UR22, UR5, URZ ;  /* 0x00000005160672a5 */ /* 0x002fc8000f8e00ff */
[----:B------:R-:W-:-:S04]  /*05a0*/  UIADD3 UR5, UPT, UPT, UR22, -UR7, URZ ;  /* 0x8000000716057290 */ /* 0x000fc8000fffe0ff */
[----:B------:R-:W-:Y:S02]  /*05b0*/  USHF.R.U32.HI UR5, URZ, UR20, UR5 ;  /* 0x00000014ff057299 */ /* 0x000fe40008011605 */
[----:B-----5:R-:W-:Y:S01]  /*05c0*/  UIMAD UR8, UR9, UR8, URZ ;  /* 0x00000008090872a4 */ /* 0x020fe2000f8e02ff */
[----:B------:R-:W1:Y:S01]  /*05d0*/  LDCU UR6, c[0x0][0x5d0] ;  /* 0x0000ba00ff0677ac */ /* 0x000e620008000800 */
[----:B------:R-:W-:-:S04]  /*05e0*/  UIADD3 UR5, UPT, UPT, UR7, UR5, URZ ;  /* 0x0000000507057290 */ /* 0x000fc8000fffe0ff */
[----:B------:R-:W-:-:S04]  /*05f0*/  USHF.R.U32.HI UR11, URZ, UR19, UR5 ;  /* 0x00000013ff0b7299 */ /* 0x000fc80008011605 */
[----:B------:R-:W-:-:S04]  /*0600*/  UIADD3 UR11, UPT, UPT, -UR11, URZ, URZ ;  /* 0x000000ff0b0b7290 */ /* 0x000fc8000fffe1ff */
[----:B------:R-:W-:Y:S01]  /*0610*/  UIMAD UR11, UR11, UR4, UR22 ;  /* 0x000000040b0b72a4 */ /* 0x000fe2000f8e0216 */
[----:B------:R-:W5:Y:S03]  /*0620*/  LDCU.64 UR4, c[0x0][0x5d8] ;  /* 0x0000bb00ff0477ac */ /* 0x000f660008000a00 */
[----:B-1----:R-:W-:-:S04]  /*0630*/  UIMAD.WIDE.U32 UR6, UR11, UR6, URZ ;  /* 0x000000060b0672a5 */ /* 0x002fc8000f8e00ff */
[----:B------:R-:W-:-:S04]  /*0640*/  UIADD3 UR6, UPT, UPT, UR11, -UR7, URZ ;  /* 0x800000070b067290 */ /* 0x000fc8000fffe0ff */
[----:B------:R-:W-:-:S04]  /*0650*/  USHF.R.U32.HI UR6, URZ, UR18, UR6 ;  /* 0x00000012ff067299 */ /* 0x000fc80008011606 */
[----:B------:R-:W-:-:S04]  /*0660*/  UIADD3 UR6, UPT, UPT, UR7, UR6, URZ ;  /* 0x0000000607067290 */ /* 0x000fc8000fffe0ff */
[----:B--2---:R-:W-:-:S04]  /*0670*/  USHF.R.U32.HI UR6, URZ, UR17, UR6 ;  /* 0x00000011ff067299 */ /* 0x004fc80008011606 */
[----:B-----5:R-:W-:-:S07]  /*0680*/  UIMAD.WIDE.U32 UR12, UR6, UR5, URZ ;  /* 0x00000005060c72a5 */ /* 0x020fce000f8e00ff */
[----:B------:R-:W-:Y:S02]  /*0690*/  UMOV UR5, UR13 ;  /* 0x0000000d00057c82 */ /* 0x000fe40008000000 */
[----:B------:R-:W-:Y:S02]  /*06a0*/  UIADD3 UR7, UPT, UPT, UR6, -UR5, URZ ;  /* 0x8000000506077290 */ /* 0x000fe4000fffe0ff */
[----:B------:R-:W1:Y:S01]  /*06b0*/  S2UR UR12, SR_CgaCtaId ;  /* 0x00000000000c79c3 */ /* 0x000e620000008800 */
[----:B------:R-:W2:Y:S01]  /*06c0*/  LDCU UR13, c[0x0][0x378] ;  /* 0x00006f00ff0d77ac */ /* 0x000ea20008000800 */
[----:B---3--:R-:W-:-:S04]  /*06d0*/  USHF.R.U32.HI UR7, URZ, UR16, UR7 ;  /* 0x00000010ff077299 */ /* 0x008fc80008011607 */
[----:B------:R-:W-:Y:S01]  /*06e0*/  UIADD3 UR7, UPT, UPT, UR5, UR7, URZ ;  /* 0x0000000705077290 */ /* 0x000fe2000fffe0ff */
[----:B------:R-:W3:Y:S03]  /*06f0*/  LDCU UR5, c[0x0][0x5cc] ;  /* 0x0000b980ff0577ac */ /* 0x000ee60008000800 */
[----:B----4-:R-:W-:-:S04]  /*0700*/  USHF.R.U32.HI UR7, URZ, UR15, UR7 ;  /* 0x0000000fff077299 */ /* 0x010fc80008011607 */
[----:B------:R-:W-:Y:S02]  /*0710*/  UIADD3 UR7, UPT, UPT, -UR7, URZ, URZ ;  /* 0x000000ff07077290 */ /* 0x000fe4000fffe1ff */
[----:B--2---:R-:W-:Y:S02]  /*0720*/  UIMAD UR13, UR8, UR13, URZ ;  /* 0x0000000d080d72a4 */ /* 0x004fe4000f8e02ff */
[----:B------:R-:W-:Y:S02]  /*0730*/  UIMAD UR7, UR7, UR4, UR6 ;  /* 0x00000004070772a4 */ /* 0x000fe4000f8e0206 */
[----:B------:R-:W-:Y:S01]  /*0740*/  UIADD3 UR6, UPT, UPT, -UR6, URZ, URZ ;  /* 0x000000ff06067290 */ /* 0x000fe2000fffe1ff */
[----:B------:R-:W-:Y:S02]  /*0750*/  UMOV UR4, 0x400 ;  /* 0x0000040000047882 */ /* 0x000fe40000000000 */
[----:B-1----:R-:W-:Y:S02]  /*0760*/  ULEA UR12, UR12, UR4, 0x18 ;  /* 0x000000040c0c7291 */ /* 0x002fe4000f8ec0ff */
[----:B---3--:R-:W-:-:S12]  /*0770*/  UIMAD UR11, UR6, UR5, UR11 ;  /* 0x00000005060b72a4 */ /* 0x008fd8000f8e020b */
.L_x_8:
[----:B------:R-:W-:Y:S01]  /*0780*/  USHF.L.U32 UR4, UR21, 0x1f, URZ ;  /* 0x0000001f15047899 */ /* 0x000fe200080006ff */
[----:B------:R-:W-:Y:S01]  /*0790*/  HFMA2 R2, -RZ, RZ, 0, -0.0078125 ;  /* 0x0000a000ff027431 */ /* 0x000fe200000001ff */
[----:B------:R-:W-:Y:S02]  /*07a0*/  ULEA UR5, UR14, UR12, 0x3 ;  /* 0x0000000c0e057291 */ /* 0x000fe4000f8e18ff */
[----:B------:R-:W-:Y:S02]  /*07b0*/  UIADD3 UR30, UP1, UPT, UR24, 0x40, URZ ;  /* 0x00000040181e7890 */ /* 0x000fe4000ff3e0ff */
[----:B------:R-:W-:Y:S01]  /*07c0*/  MOV R0, UR4 ;  /* 0x0000000400007c02 */ /* 0x000fe20008000f00 */
[----:B------:R-:W-:Y:S02]  /*07d0*/  UIADD3 UR28, UP0, UPT, UR24, 0xc0, URZ ;  /* 0x000000c0181c7890 */ /* 0x000fe4000ff1e0ff */
[----:B------:R-:W-:Y:S02]  /*07e0*/  USHF.L.U32 UR11, UR11, 0x6, URZ ;  /* 0x000000060b0b7899 */ /* 0x000fe400080006ff */
[----:B----4-:R1:W2:Y:S01]  /*07f0*/  SYNCS.PHASECHK.TRANS64.TRYWAIT P2, [UR5+0x20], R0 ;  /* 0x00002000ff0075a7 */ /* 0x0102a20008041105 */
[----:B------:R-:W-:-:S02]  /*0800*/  USHF.L.U32 UR7, UR7, 0x8, URZ ;  /* 0x0000000807077899 */ /* 0x000fc400080006ff */
[----:B------:R-:W-:Y:S02]  /*0810*/  UIADD3.X UR31, UPT, UPT, URZ, UR25, URZ, UP1, !UPT ;  /* 0x00000019ff1f7290 */ /* 0x000fe40008ffe4ff */
[----:B------:R-:W-:Y:S01]  /*0820*/  UIADD3.X UR29, UPT, UPT, URZ, UR25, URZ, UP0, !UPT ;  /* 0x00000019ff1d7290 */ /* 0x000fe200087fe4ff */
[----:B------:R-:W-:-:S11]  /*0830*/  UMOV UR27, URZ ;  /* 0x000000ff001b7c82 */ /* 0x000fd60008000000 */
.L_x_7:
[----:B---3--:R-:W-:Y:S02]  /*0840*/  UIADD3 UR5, UPT, UPT, UR14, 0x1, URZ ;  /* 0x000000010e057890 */ /* 0x008fe4000fffe0ff */
[----:B------:R-:W-:Y:S02]  /*0850*/  ULEA UR8, UR14, UR12, 0xd ;  /* 0x0000000c0e087291 */ /* 0x000fe4000f8e68ff */
[----:B------:R-:W-:Y:S02]  /*0860*/  UISETP.NE.AND UP1, UPT, UR5, 0x4, UPT ;  /* 0x000000040500788c */ /* 0x000fe4000bf25270 */
[----:B------:R-:W-:Y:S02]  /*0870*/  ULEA UR6, UR14, UR12, 0xf ;  /* 0x0000000c0e067291 */ /* 0x000fe4000f8e78ff */
[----:B------:R-:W-:Y:S02]  /*0880*/  USHF.L.U32 UR10, UR27, 0x6, URZ ;  /* 0x000000061b0a7899 */ /* 0x000fe400080006ff */
[----:B------:R-:W-:-:S02]  /*0890*/  UIADD3 UR8, UPT, UPT, UR8, 0xc400, URZ ;  /* 0x0000c40008087890 */ /* 0x000fc4000fffe0ff */
[----:B------:R-:W-:Y:S02]  /*08a0*/  USEL UR4, URZ, 0x1, UP1 ;  /* 0x00000001ff047887 */ /* 0x000fe40008800000 */
[----:B------:R-:W-:Y:S02]  /*08b0*/  UISETP.GT.U32.AND UP0, UPT, UR27, 0x3e, UPT ;  /* 0x0000003e1b00788c */ /* 0x000fe4000bf04070 */
[----:B------:R-:W-:Y:S01]  /*08c0*/  ULEA UR9, UR14, UR12, 0x3 ;  /* 0x0000000c0e097291 */ /* 0x000fe2000f8e18ff */
[----:B--2-4-:R-:W-:Y:S11]  /*08d0*/  @P2 BRA `(.L_x_5) ;  /* 0x0000000000102947 */ /* 0x014ff60003800000 */
[----:B------:R-:W-:-:S06]  /*08e0*/  USHF.L.U32 UR14, UR21, 0x1f, URZ ;  /* 0x0000001f150e7899 */ /* 0x000fcc00080006ff */
[----:B-1----:R-:W-:-:S04]  /*08f0*/  MOV R0, UR14 ;  /* 0x0000000e00007c02 */ /* 0x002fc80008000f00 */
[----:B------:R-:W1:Y:S02]  /*0900*/  SYNCS.PHASECHK.TRANS64.TRYWAIT P0, [UR9+0x20], R0 ;  /* 0x00002000ff0075a7 */ /* 0x000e640008001109 */
[----:B-1----:R-:W-:Y:S05]  /*0910*/  @!P0 BRA `(.L_x_6) ;  /* 0x0000003000ec8947 */ /* 0x002fea0003800000 */
.L_x_5:
[----:B------:R-:W-:Y:S02]  /*0920*/  ELECT P1, URZ, PT ;  /* 0x0000000000ff782f */ /* 0x000fe40003820000 */
[----:B------:R-:W-:Y:S01]  /*0930*/  PLOP3.LUT P0, PT, PT, PT, UP0, 0x80, 0x8 ;  /* 0x000000000008781c */ /* 0x000fe20003f0f008 */
[----:B------:R-:W-:Y:S01]  /*0940*/  ULOP3.LUT UR21, UR21, UR4, URZ, 0x3c, !UPT ;  /* 0x0000000415157292 */ /* 0x000fe2000f8e3cff */
[----:B------:R-:W-:Y:S01]  /*0950*/  PLOP3.LUT P2, PT, PT, PT, PT, 0x80, 0x8 ;  /* 0x000000000008781c */ /* 0x000fe20003f4f070 */
[----:B------:R-:W-:Y:S02]  /*0960*/  USEL UR14, UR5, URZ, UP1 ;  /* 0x000000ff050e7287 */ /* 0x000fe40008800000 */
[----:B------:R-:W-:Y:S02]  /*0970*/  UIADD3 UR4, UPT, UPT, UR6, 0x14400, URZ ;  /* 0x0001440006047890 */ /* 0x000fe4000fffe0ff */
[----:B------:R-:W-:Y:S02]  /*0980*/  @!UP0 USHF.L.U32 UR23, UR21, 0x1f, URZ ;  /* 0x0000001f15178899 */ /* 0x000fe400080006ff */
[----:B------:R-:W-:Y:S01]  /*0990*/  @!UP0 ULEA UR26, UR14, UR12, 0x3 ;  /* 0x0000000c0e1a8291 */ /* 0x000fe2000f8e18ff */
[----:B------:R-:W-:Y:S01]  /*09a0*/  UMOV UR5, UR9 ;  /* 0x0000000900057c82 */ /* 0x000fe20008000000 */
[----:B------:R-:W-:-:S02]  /*09b0*/  UMOV UR6, UR10 ;  /* 0x0000000a00067c82 */ /* 0x000fc40008000000 */
[----:B-1----:R-:W-:Y:S01]  /*09c0*/  IMAD.U32 R0, RZ, RZ, UR23 ;  /* 0x00000017ff007e24 */ /* 0x002fe2000f8e00ff */
[----:B------:R3:W-:Y:S01]  /*09d0*/  @P1 SYNCS.ARRIVE.TRANS64 RZ, [UR9], R2 ;  /* 0x00000002ffff19a7 */ /* 0x0007e20008000009 */
[----:B------:R3:W-:Y:S01]  /*09e0*/  UTMALDG.2D [UR8], [UR30], desc[URZ] ;  /* 0x0000ff081e0075b4 */ /* 0x0007e20008009000 */
[----:B------:R-:W-:-:S04]  /*09f0*/  UIADD3 UR27, UPT, UPT, UR27, 0x1, URZ ;  /* 0x000000011b1b7890 */ /* 0x000fc8000fffe0ff */
[----:B------:R-:W-:Y:S01]  /*0a00*/  UISETP.NE.AND UP0, UPT, UR27, 0x40, UPT ;  /* 0x000000401b00788c */ /* 0x000fe2000bf05270 */
[----:B------:R3:W-:Y:S01]  /*0a10*/  UTMALDG.2D [UR4], [UR28], desc[URZ] ;  /* 0x0000ff041c0075b4 */ /* 0x0007e20008009000 */
[----:B------:R3:W4:Y:S07]  /*0a20*/  @!P0 SYNCS.PHASECHK.TRANS64.TRYWAIT P2, [UR26+0x20], R0 ;  /* 0x00002000ff0085a7 */ /* 0x00072e000804111a */
[----:B------:R-:W-:Y:S05]  /*0a30*/  BRA.U UP0, `(.L_x_7) ;  /* 0xfffffffd00807547 */ /* 0x000fea000b83ffff */
[----:B---3--:R-:W1:Y:S01]  /*0a40*/  LDCU.64 UR4, c[0x0][0x5c0] ;  /* 0x0000b800ff0477ac */ /* 0x008e620008000a00 */
[----:B------:R-:W-:-:S04]  /*0a50*/  UIADD3 UR22, UPT, UPT, UR13, UR22, URZ ;  /* 0x000000160d167290 */ /* 0x000fc8000fffe0ff */
[----:B------:R-:W-:Y:S02]  /*0a60*/  UISETP.GE.AND UP0, UPT, UR22, 0x400, UPT ;  /* 0x000004001600788c */ /* 0x000fe4000bf06270 */
[----:B-1----:R-:W-:Y:S01]  /*0a70*/  UIMAD.WIDE.U32 UR6, UR22, UR5, URZ ;  /* 0x00000005160672a5 */ /* 0x002fe2000f8e00ff */
[----:B------:R-:W1:Y:S03]  /*0a80*/  LDCU UR5, c[0x0][0x5d0] ;  /* 0x0000ba00ff0577ac */ /* 0x000e660008000800 */
[----:B------:R-:W-:-:S04]  /*0a90*/  UIADD3 UR6, UPT, UPT, UR22, -UR7, URZ ;  /* 0x8000000716067290 */ /* 0x000fc8000fffe0ff */
[----:B------:R-:W-:-:S04]  /*0aa0*/  USHF.R.U32.HI UR6, URZ, UR20, UR6 ;  /* 0x00000014ff067299 */ /* 0x000fc80008011606 */
[----:B------:R-:W-:-:S04]  /*0ab0*/  UIADD3 UR6, UPT, UPT, UR7, UR6, URZ ;  /* 0x0000000607067290 */ /* 0x000fc8000fffe0ff */
[----:B------:R-:W-:-:S04]  /*0ac0*/  USHF.R.U32.HI UR11, URZ, UR19, UR6 ;  /* 0x00000013ff0b7299 */ /* 0x000fc80008011606 */
[----:B------:R-:W-:-:S04]  /*0ad0*/  UIADD3 UR11, UPT, UPT, -UR11, URZ, URZ ;  /* 0x000000ff0b0b7290 */ /* 0x000fc8000fffe1ff */
[----:B------:R-:W-:-:S04]  /*0ae0*/  UIMAD UR11, UR4, UR11, UR22 ;  /* 0x0000000b040b72a4 */ /* 0x000fc8000f8e0216 */
[----:B-1----:R-:W-:Y:S01]  /*0af0*/  UIMAD.WIDE.U32 UR6, UR11, UR5, URZ ;  /* 0x000000050b0672a5 */ /* 0x002fe2000f8e00ff */
[----:B------:R-:W1:Y:S03]  /*0b00*/  LDCU.64 UR4, c[0x0][0x5d8] ;  /* 0x0000bb00ff0477ac */ /* 0x000e660008000a00 */
[----:B------:R-:W-:-:S04]  /*0b10*/  UIADD3 UR6, UPT, UPT, UR11, -UR7, URZ ;  /* 0x800000070b067290 */ /* 0x000fc8000fffe0ff */
[----:B------:R-:W-:-:S04]  /*0b20*/  USHF.R.U32.HI UR6, URZ, UR18, UR6 ;  /* 0x00000012ff067299 */ /* 0x000fc80008011606 */
[----:B------:R-:W-:-:S04]  /*0b30*/  UIADD3 UR7, UPT, UPT, UR7, UR6, URZ ;  /* 0x0000000607077290 */ /* 0x000fc8000fffe0ff */
[----:B------:R-:W-:-:S03]  /*0b40*/  USHF.R.U32.HI UR7, URZ, UR17, UR7 ;  /* 0x00000011ff077299 */ /* 0x000fc60008011607 */
[----:B------:R-:W2:Y:S01]  /*0b50*/  LDCU UR6, c[0x0][0x5cc] ;  /* 0x0000b980ff0677ac */ /* 0x000ea20008000800 */
[----:B-1----:R-:W-:Y:S02]  /*0b60*/  UIMAD.WIDE.U32 UR8, UR7, UR5, URZ ;  /* 0x00000005070872a5 */ /* 0x002fe4000f8e00ff */
[----:B------:R-:W-:Y:S02]  /*0b70*/  UIADD3 UR8, UPT, UPT, -UR7, URZ, URZ ;  /* 0x000000ff07087290 */ /* 0x000fe4000fffe1ff */
[----:B------:R-:W-:-:S04]  /*0b80*/  UIADD3 UR5, UPT, UPT, UR7, -UR9, URZ ;  /* 0x8000000907057290 */ /* 0x000fc8000fffe0ff */
[----:B------:R-:W-:-:S04]  /*0b90*/  USHF.R.U32.HI UR5, URZ, UR16, UR5 ;  /* 0x00000010ff057299 */ /* 0x000fc80008011605 */
[----:B------:R-:W-:Y:S02]  /*0ba0*/  UIADD3 UR5, UPT, UPT, UR9, UR5, URZ ;  /* 0x0000000509057290 */ /* 0x000fe4000fffe0ff */
[----:B--2---:R-:W-:Y:S02]  /*0bb0*/  UIMAD UR11, UR6, UR8, UR11 ;  /* 0x00000008060b72a4 */ /* 0x004fe4000f8e020b */
[----:B------:R-:W-:-:S04]  /*0bc0*/  USHF.R.U32.HI UR5, URZ, UR15, UR5 ;  /* 0x0000000fff057299 */ /* 0x000fc80008011605 */
[----:B------:R-:W-:-:S04]  /*0bd0*/  UIADD3 UR5, UPT, UPT, -UR5, URZ, URZ ;  /* 0x000000ff05057290 */ /* 0x000fc8000fffe1ff */
[----:B------:R-:W-:Y:S01]  /*0be0*/  UIMAD UR7, UR4, UR5, UR7 ;  /* 0x00000005040772a4 */ /* 0x000fe2000f8e0207 */
[----:B------:R-:W-:Y:S11]  /*0bf0*/  BRA.U !UP0, `(.L_x_8) ;  /* 0xfffffff908e07547 */ /* 0x000ff6000b83ffff */
.L_x_4:
[----:B------:R-:W-:Y:S01]  /*0c00*/  UISETP.NE.AND UP0, UPT, UR14, 0x3, UPT ;  /* 0x000000030e00788c */ /* 0x000fe2000bf05270 */
[----:B-1----:R-:W1:Y:S01]  /*0c10*/  S2UR UR4, SR_CgaCtaId ;  /* 0x00000000000479c3 */ /* 0x002e620000008800 */
[----:B------:R-:W-:Y:S01]  /*0c20*/  UIADD3 UR7, UPT, UPT, UR14, 0x2, URZ ;  /* 0x000000020e077890 */ /* 0x000fe2000fffe0ff */
[----:B------:R-:W-:-:S03]  /*0c30*/  UMOV UR5, 0x400 ;  /* 0x0000040000057882 */ /* 0x000fc60000000000 */
[----:B------:R-:W-:-:S04]  /*0c40*/  USEL UR7, UR7, 0x1, UP0 ;  /* 0x0000000107077887 */ /* 0x000fc80008000000 */
[----:B------:R-:W-:Y:S02]  /*0c50*/  UISETP.NE.AND UP0, UPT, UR7, 0x4, UPT ;  /* 0x000000040700788c */ /* 0x000fe4000bf05270 */
[----:B------:R-:W-:Y:S02]  /*0c60*/  UIADD3 UR7, UPT, UPT, UR7, 0x1, URZ ;  /* 0x0000000107077890 */ /* 0x000fe4000fffe0ff */
[----:B------:R-:W-:Y:S02]  /*0c70*/  UISETP.EQ.XOR UP1, UPT, UR14, 0x3, !UP0 ;  /* 0x000000030e00788c */ /* 0x000fe4000c722a70 */
[----:B------:R-:W-:-:S04]  /*0c80*/  USEL UR7, UR7, 0x1, UP0 ;  /* 0x0000000107077887 */ /* 0x000fc80008000000 */
[----:B------:R-:W-:Y:S02]  /*0c90*/  UISETP.EQ.XOR UP1, UPT, UR7, 0x4, UP1 ;  /* 0x000000040700788c */ /* 0x000fe40008f22a70 */
[----:B------:R-:W-:Y:S02]  /*0ca0*/  UISETP.NE.AND UP0, UPT, UR7, 0x4, UPT ;  /* 0x000000040700788c */ /* 0x000fe4000bf05270 */
[----:B------:R-:W-:Y:S02]  /*0cb0*/  USEL UR6, URZ, 0x1, !UP1 ;  /* 0x00000001ff067887 */ /* 0x000fe4000c800000 */
[----:B-1----:R-:W-:Y:S02]  /*0cc0*/  ULEA UR4, UR4, UR5, 0x18 ;  /* 0x0000000504047291 */ /* 0x002fe4000f8ec0ff */
[----:B------:R-:W-:Y:S02]  /*0cd0*/  ULOP3.LUT UR6, UR21, UR6, URZ, 0x3c, !UPT ;  /* 0x0000000615067292 */ /* 0x000fe4000f8e3cff */
[----:B------:R-:W-:-:S02]  /*0ce0*/  USEL UR7, UR7, URZ, UP0 ;  /* 0x000000ff07077287 */ /* 0x000fc40008000000 */
[----:B------:R-:W-:Y:S02]  /*0cf0*/  USHF.L.U32 UR6, UR6, 0x1f, URZ ;  /* 0x0000001f06067899 */ /* 0x000fe400080006ff */
[----:B------:R-:W-:-:S04]  /*0d00*/  ULEA UR4, UR7, UR4, 0x3 ;  /* 0x0000000407047291 */ /* 0x000fc8000f8e18ff */
[----:B------:R-:W-:-:S05]  /*0d10*/  MOV R0, UR6 ;  /* 0x0000000600007c02 */ /* 0x000fca0008000f00 */
[----:B------:R-:W1:Y:S02]  /*0d20*/  SYNCS.PHASECHK.TRANS64.TRYWAIT P0, [UR4+0x20], R0 ;  /* 0x00002000ff0075a7 */ /* 0x000e640008001104 */
[----:B-1----:R-:W-:Y:S05]  /*0d30*/  @!P0 BRA `(.L_x_9) ;  /* 0x0000003000048947 */ /* 0x002fea0003800000 */
.L_x_35:
[----:B------:R-:W-:-:S13]  /*0d40*/  ELECT P0, URZ, PT ;  /* 0x0000000000ff782f */ /* 0x000fda0003800000 */
[----:B-1----:R-:W-:-:S04]  /*0d50*/  @P0 MOV R0, 0xa000 ;  /* 0x0000a00000000802 */ /* 0x002fc80000000f00 */
[----:B------:R5:W-:Y:S03]  /*0d60*/  @P0 SYNCS.ARRIVE.TRANS64 RZ, [UR4], R0 ;  /* 0x00000000ffff09a7 */ /* 0x000be60008000004 */
.L_x_3:
[----:B------:R-:W-:-:S13]  /*0d70*/  ISETP.NE.AND P0, PT, R4, 0x4, PT ;  /* 0x000000040400780c */ /* 0x000fda0003f05270 */
[----:B------:R-:W-:Y:S05]  /*0d80*/  @P0 BRA `(.L_x_10) ;  /* 0x0000000400f00947 */ /* 0x000fea0003800000 */
[----:B------:R-:W1:Y:S08]  /*0d90*/  S2UR UR13, SR_CTAID.Z ;  /* 0x00000000000d79c3 */ /* 0x000e700000002700 */
[----:B------:R-:W-:Y:S01]  /*0da0*/  BAR.SYNC.DEFER_BLOCKING 0x2, 0xa0 ;  /* 0x0082800000007b1d */ /* 0x000fe20000010000 */
[----:B------:R-:W-:-:S05]  /*0db0*/  HFMA2 R3, -RZ, RZ, 0, 5.9604644775390625e-08 ;  /* 0x00000001ff037431 */ /* 0x000fca00000001ff */
[----:B------:R-:W-:Y:S01]  /*0dc0*/  UMOV UR7, 0x1 ;  /* 0x0000000100077882 */ /* 0x000fe20000000000 */
[----:B-1----:R-:W-:-:S09]  /*0dd0*/  UISETP.GT.U32.AND UP0, UPT, UR13, 0x3ff, UPT ;  /* 0x000003ff0d00788c */ /* 0x002fd2000bf04070 */
[----:B------:R-:W-:Y:S05]  /*0de0*/  BRA.U UP0, `(.L_x_11) ;  /* 0x0000000500a07547 */ /* 0x000fea000b800000 */
[----:B------:R-:W1:Y:S01]  /*0df0*/  S2UR UR4, SR_CgaCtaId ;  /* 0x00000000000479c3 */ /* 0x000e620000008800 */
[----:B------:R-:W-:Y:S01]  /*0e00*/  UMOV UR5, 0x400 ;  /* 0x0000040000057882 */ /* 0x000fe20000000000 */
[----:B------:R-:W5:Y:S01]  /*0e10*/  LDCU UR6, c[0x0][0x374] ;  /* 0x00006e80ff0677ac */ /* 0x000f620008000800 */
[----:B------:R-:W-:Y:S01]  /*0e20*/  MOV R3, 0x1 ;  /* 0x0000000100037802 */ /* 0x000fe20000000f00 */
[----:B------:R-:W-:Y:S01]  /*0e30*/  UMOV UR40, 0x4402010 ;  /* 0x0440201000287882 */ /* 0x000fe20000000000 */
[----:B------:R-:W-:Y:S02]  /*0e40*/  USEL UR41, URZ, 0x4000, UP5 ;  /* 0x00004000ff297887 */ /* 0x000fe4000a800000 */
[----:B------:R-:W-:Y:S01]  /*0e50*/  USEL UR40, UR40, 0x4400010, !UP4 ;  /* 0x0440001028287887 */ /* 0x000fe2000e000000 */
[----:B------:R-:W-:Y:S01]  /*0e60*/  UMOV UR28, URZ ;  /* 0x000000ff001c7c82 */ /* 0x000fe20008000000 */
[----:B------:R-:W-:Y:S02]  /*0e70*/  UMOV UR27, URZ ;  /* 0x000000ff001b7c82 */ /* 0x000fe40008000000 */
[----:B------:R-:W-:Y:S01]  /*0e80*/  UIADD3 UR41, UPT, UPT, UR41, UR40, URZ ;  /* 0x0000002829297290 */ /* 0x000fe2000fffe0ff */
[----:B------:R-:W-:-:S02]  /*0e90*/  UMOV UR25, URZ ;  /* 0x000000ff00197c82 */ /* 0x000fc40008000000 */
[----:B------:R-:W-:Y:S01]  /*0ea0*/  UMOV UR40, URZ ;  /* 0x000000ff00287c82 */ /* 0x000fe20008000000 */
[----:B------:R-:W-:Y:S01]  /*0eb0*/  UMOV UR36, URZ ;  /* 0x000000ff00247c82 */ /* 0x000fe20008000000 */
[----:B------:R-:W-:Y:S01]  /*0ec0*/  UMOV UR34, URZ ;  /* 0x000000ff00227c82 */ /* 0x000fe20008000000 */
[----:B------:R-:W-:Y:S01]  /*0ed0*/  UMOV UR32, URZ ;  /* 0x000000ff00207c82 */ /* 0x000fe20008000000 */
[----:B------:R-:W-:Y:S01]  /*0ee0*/  UMOV UR37, UR41 ;  /* 0x0000002900257c82 */ /* 0x000fe20008000000 */
[----:B------:R-:W-:Y:S01]  /*0ef0*/  UMOV UR35, UR41 ;  /* 0x0000002900237c82 */ /* 0x000fe20008000000 */
[----:B------:R-:W-:Y:S01]  /*0f00*/  UMOV UR33, UR41 ;  /* 0x0000002900217c82 */ /* 0x000fe20008000000 */
[----:B-1----:R-:W-:Y:S01]  /*0f10*/  ULEA UR4, UR4, UR5, 0x18 ;  /* 0x0000000504047291 */ /* 0x002fe2000f8ec0ff */
[----:B------:R-:W5:Y:S01]  /*0f20*/  LDCU UR5, c[0x0][0x370] ;  /* 0x00006e00ff0577ac */ /* 0x000f620008000800 */
[----:B------:R-:W1:Y:S07]  /*0f30*/  LDCU UR29, c[0x0][0x378] ;  /* 0x00006f00ff1d77ac */ /* 0x000e6e0008000800 */
[----:B-----5:R-:W5:Y:S01]  /*0f40*/  LDS R0, [UR4+0x68] ;  /* 0x00006804ff007984 */ /* 0x020f620008000800 */
[----:B------:R-:W-:-:S02]  /*0f50*/  UIADD3 UR10, UPT, UPT, UR4, 0xc400, URZ ;  /* 0x0000c400040a7890 */ /* 0x000fc4000fffe0ff */
[----:B------:R-:W-:Y:S02]  /*0f60*/  UIADD3 UR11, UPT, UPT, UR4, 0x14400, URZ ;  /* 0x00014400040b7890 */ /* 0x000fe4000fffe0ff */
[----:B------:R-:W-:Y:S02]  /*0f70*/  USHF.R.U32.HI UR10, URZ, 0x4, UR10 ;  /* 0x00000004ff0a7899 */ /* 0x000fe4000801160a */
[----:B------:R-:W-:Y:S02]  /*0f80*/  USHF.R.U32.HI UR11, URZ, 0x4, UR11 ;  /* 0x00000004ff0b7899 */ /* 0x000fe4000801160b */
[----:B------:R-:W-:Y:S02]  /*0f90*/  ULOP3.LUT UR10, UR10, 0x3fc0, URZ, 0xc0, !UPT ;  /* 0x00003fc00a0a7892 */ /* 0x000fe4000f8ec0ff */
[----:B------:R-:W-:Y:S02]  /*0fa0*/  UIMAD UR5, UR6, UR5, URZ ;  /* 0x00000005060572a4 */ /* 0x000fe4000f8e02ff */
[----:B------:R-:W-:-:S02]  /*0fb0*/  ULOP3.LUT UR11, UR11, 0x3fc0, URZ, 0xc0, !UPT ;  /* 0x00003fc00b0b7892 */ /* 0x000fc4000f8ec0ff */
[----:B-1----:R-:W-:Y:S02]  /*0fc0*/  UIMAD UR29, UR5, UR29, URZ ;  /* 0x0000001d051d72a4 */ /* 0x002fe4000f8e02ff */
[----:B------:R-:W-:Y:S02]  /*0fd0*/  ULOP3.LUT UR10, UR10, 0x10000, URZ, 0xfc, !UPT ;  /* 0x000100000a0a7892 */ /* 0x000fe4000f8efcff */
[----:B------:R-:W-:Y:S01]  /*0fe0*/  ULOP3.LUT UR11, UR11, 0x10000, URZ, 0xfc, !UPT ;  /* 0x000100000b0b7892 */ /* 0x000fe2000f8efcff */
[----:B-----5:R-:W-:-:S15]  /*0ff0*/  R2UR UR30, R0 ;  /* 0x00000000001e72ca */ /* 0x020fde00000e0000 */
.L_x_16:
[----:B------:R-:W-:Y:S01]  /*1000*/  USHF.L.U32 UR5, UR27, 0x1f, URZ ;  /* 0x0000001f1b057899 */ /* 0x000fe200080006ff */
[----:B------:R-:W-:Y:S01]  /*1010*/  SHF.L.U32 R2, R3, 0x1f, RZ ;  /* 0x0000001f03027819 */ /* 0x000fe200000006ff */
[----:B------:R-:W-:Y:S02]  /*1020*/  ULEA UR6, UR25, UR4, 0x3 ;  /* 0x0000000419067291 */ /* 0x000fe4000f8e18ff */
[----:B-1----:R-:W-:Y:S02]  /*1030*/  ULEA UR7, UR28, UR4, 0x3 ;  /* 0x000000041c077291 */ /* 0x002fe4000f8e18ff */
[----:B----4-:R-:W-:Y:S01]  /*1040*/  MOV R0, UR5 ;  /* 0x0000000500007c02 */ /* 0x010fe20008000f00 */
[----:B------:R-:W-:Y:S02]  /*1050*/  ULEA UR9, UR28, UR30, 0x14 ;  /* 0x0000001e1c097291 */ /* 0x000fe4000f8ea0ff */
[----:B------:R-:W-:Y:S02]  /*1060*/  UIADD3 UR13, UPT, UPT, UR29, UR13, URZ ;  /* 0x0000000d1d0d7290 */ /* 0x000fe4000fffe0ff */
[----:B-----5:R1:W5:Y:S01]  /*1070*/  SYNCS.PHASECHK.TRANS64.TRYWAIT P1, [UR6], R0 ;  /* 0x00000000ff0075a7 */ /* 0x0203620008021106 */
[----:B------:R-:W-:Y:S01]  /*1080*/  UPLOP3.LUT UP3, UPT, UPT, UPT, UPT, 0x40, 0x4 ;  /* 0x000000000004789c */ /* 0x000fe20003f6e870 */
[----:B------:R-:W4:Y:S02]  /*1090*/  SYNCS.PHASECHK.TRANS64.TRYWAIT P0, [UR7+0x50], R2 ;  /* 0x00005002ff0075a7 */ /* 0x000f240008001107 */
[----:B-1--45:R-:W-:Y:S08]  /*10a0*/  @!P0 BRA `(.L_x_12) ;  /* 0x0000002c00488947 */ /* 0x032ff00003800000 */
.L_x_37:
[----:B------:R-:W-:-:S05]  /*10b0*/  UMOV UR23, URZ ;  /* 0x000000ff00177c82 */ /* 0x000fca0008000000 */
.L_x_15:
[----:B------:R-:W-:Y:S02]  /*10c0*/  UIADD3 UR12, UPT, UPT, UR25, 0x1, URZ ;  /* 0x00000001190c7890 */ /* 0x000fe4000fffe0ff */
[----:B------:R-:W-:Y:S02]  /*10d0*/  UISETP.GT.U32.AND UP0, UPT, UR23, 0x3e, UPT ;  /* 0x0000003e1700788c */ /* 0x000fe4000bf04070 */
[----:B----4-:R-:W-:Y:S02]  /*10e0*/  ULEA UR44, UR25, UR11, 0xb ;  /* 0x0000000b192c7291 */ /* 0x010fe4000f8e58ff */
[----:B------:R-:W-:Y:S02]  /*10f0*/  ULEA UR42, UR25, UR10, 0x9 ;  /* 0x0000000a192a7291 */ /* 0x000fe4000f8e48ff */
[----:B------:R-:W-:Y:S01]  /*1100*/  ULEA UR5, UR25, UR4, 0x3 ;  /* 0x0000000419057291 */ /* 0x000fe2000f8e18ff */
[----:B------:R-:W-:Y:S01]  /*1110*/  PLOP3.LUT P0, PT, PT, PT, UP0, 0x80, 0x8 ;  /* 0x000000000008781c */ /* 0x000fe20003f0f008 */
[----:B------:R-:W-:Y:S02]  /*1120*/  UISETP.NE.AND UP1, UPT, UR12, 0x4, UPT ;  /* 0x000000040c00788c */ /* 0x000fe4000bf25270 */
[----:B------:R-:W-:Y:S02]  /*1130*/  UIADD3 UR38, UPT, UPT, UR44, 0x2, URZ ;  /* 0x000000022c267890 */ /* 0x000fe4000fffe0ff */
[----:B------:R-:W-:Y:S02]  /*1140*/  UIADD3 UR26, UPT, UPT, UR42, 0x2, URZ ;  /* 0x000000022a1a7890 */ /* 0x000fe4000fffe0ff */
[----:B------:R-:W-:Y:S02]  /*1150*/  UIADD3 UR24, UPT, UPT, UR44, 0x4, URZ ;  /* 0x000000042c187890 */ /* 0x000fe4000fffe0ff */
[----:B------:R-:W-:Y:S02]  /*1160*/  UIADD3 UR22, UPT, UPT, UR42, 0x4, URZ ;  /* 0x000000042a167890 */ /* 0x000fe4000fffe0ff */
[----:B------:R-:W-:Y:S02]  /*1170*/  UIADD3 UR6, UPT, UPT, UR44, 0x6, URZ ;  /* 0x000000062c067890 */ /* 0x000fe4000fffe0ff */
[----:B------:R-:W-:Y:S02]  /*1180*/  UIADD3 UR8, UPT, UPT, UR42, 0x6, URZ ;  /* 0x000000062a087890 */ /* 0x000fe4000fffe0ff */
[----:B------:R-:W-:Y:S02]  /*1190*/  UIADD3 UR21, UPT, UPT, UR5, 0x20, URZ ;  /* 0x0000002005157890 */ /* 0x000fe4000fffe0ff */
[----:B------:R-:W-:Y:S02]  /*11a0*/  USEL UR14, URZ, 0x1, UP1 ;  /* 0x00000001ff0e7887 */ /* 0x000fe40008800000 */
[----:B------:R-:W-:Y:S01]  /*11b0*/  USEL UR25, UR12, URZ, UP1 ;  /* 0x000000ff0c197287 */ /* 0x000fe20008800000 */
[----:B------:R-:W-:Y:S01]  /*11c0*/  UMOV UR45, 0x40004040 ;  /* 0x40004040002d7882 */ /* 0x000fe20000000000 */
[----:B------:R-:W-:Y:S01]  /*11d0*/  UMOV UR43, 0x40004040 ;  /* 0x40004040002b7882 */ /* 0x000fe20000000000 */
[----:B------:R-:W-:Y:S01]  /*11e0*/  UMOV UR39, 0x40004040 ;  /* 0x4000404000277882 */ /* 0x000fe20000000000 */
[----:B-----5:R-:W-:Y:S08]  /*11f0*/  @P1 BRA `(.L_x_13) ;  /* 0x0000000000101947 */ /* 0x020ff00003800000 */
[----:B------:R-:W-:Y:S06]  /*1200*/  USHF.L.U32 UR12, UR27, 0x1f, URZ ;  /* 0x0000001f1b0c7899 */ /* 0x000fec00080006ff */
[----:B-1----:R-:W-:Y:S04]  /*1210*/  MOV R0, UR12 ;  /* 0x0000000c00007c02 */ /* 0x002fe80008000f00 */
[----:B------:R-:W1:Y:S02]  /*1220*/  SYNCS.PHASECHK.TRANS64.TRYWAIT P1, [UR5], R0 ;  /* 0x00000000ff0075a7 */ /* 0x000e640008021105 */
[----:B-1----:R-:W-:Y:S05]  /*1230*/  @!P1 BRA `(.L_x_14) ;  /* 0x0000002c00049947 */ /* 0x002fea0003800000 */
.L_x_13:
[----:B------:R-:W-:Y:S01]  /*1240*/  ULOP3.LUT UR27, UR27, UR14, URZ, 0x3c, !UPT ;  /* 0x0000000e1b1b7292 */ /* 0x000fe2000f8e3cff */
[----:B------:R-:W-:Y:S01]  /*1250*/  PLOP3.LUT P1, PT, PT, PT, PT, 0x80, 0x8 ;  /* 0x000000000008781c */ /* 0x000fe20003f2f070 */
[----:B------:R-:W-:Y:S01]  /*1260*/  UIADD3 UR23, UPT, UPT, UR23, 0x1, URZ ;  /* 0x0000000117177890 */ /* 0x000fe2000fffe0ff */
[----:B------:R4:W-:Y:S01]  /*1270*/  UTCHMMA gdesc[UR42], gdesc[UR44], tmem[UR9], tmem[UR40], idesc[UR41], UP3 ;  /* 0x00ff282c2a0075ea */ /* 0x0009e20009800009 */
[----:B------:R-:W-:Y:S02]  /*1280*/  @!UP0 USHF.L.U32 UR5, UR27, 0x1f, URZ ;  /* 0x0000001f1b058899 */ /* 0x000fe400080006ff */
[----:B------:R-:W-:Y:S01]  /*1290*/  UPLOP3.LUT UP3, UPT, UPT, UPT, UPT, 0x80, 0x8 ;  /* 0x000000000008789c */ /* 0x000fe20003f6f070 */
[----:B------:R-:W-:Y:S01]  /*12a0*/  UMOV UR52, UR6 ;  /* 0x0000000600347c82 */ /* 0x000fe20008000000 */
[----:B------:R-:W-:Y:S02]  /*12b0*/  @!UP0 ULEA UR6, UR25, UR4, 0x3 ;  /* 0x0000000419068291 */ /* 0x000fe4000f8e18ff */
[----:B-1----:R-:W-:Y:S01]  /*12c0*/  MOV R0, UR5 ;  /* 0x0000000500007c02 */ /* 0x002fe20008000f00 */
[----:B------:R-:W-:Y:S01]  /*12d0*/  UMOV UR46, UR26 ;  /* 0x0000001a002e7c82 */ /* 0x000fe20008000000 */
[----:B------:R-:W-:Y:S01]  /*12e0*/  UMOV UR47, 0x40004040 ;  /* 0x40004040002f7882 */ /* 0x000fe20000000000 */
[----:B------:R-:W-:Y:S01]  /*12f0*/  UMOV UR48, UR24 ;  /* 0x0000001800307c82 */ /* 0x000fe20008000000 */
[----:B------:R-:W-:Y:S01]  /*1300*/  UMOV UR49, 0x40004040 ;  /* 0x4000404000317882 */ /* 0x000fe20000000000 */
[----:B------:R-:W-:Y:S01]  /*1310*/  UMOV UR50, UR22 ;  /* 0x0000001600327c82 */ /* 0x000fe20008000000 */
[----:B------:R-:W-:Y:S01]  /*1320*/  UMOV UR51, 0x40004040 ;  /* 0x4000404000337882 */ /* 0x000fe20000000000 */
[----:B------:R4:W-:Y:S01]  /*1330*/  UTCHMMA gdesc[UR46], gdesc[UR38], tmem[UR9], tmem[UR36], idesc[UR37], UPT ;  /* 0x00ff24262e0075ea */ /* 0x0009e2000b800009 */
[----:B------:R-:W-:Y:S01]  /*1340*/  UMOV UR53, 0x40004040 ;  /* 0x4000404000357882 */ /* 0x000fe20000000000 */
[----:B------:R-:W-:Y:S01]  /*1350*/  UMOV UR54, UR8 ;  /* 0x0000000800367c82 */ /* 0x000fe20008000000 */
[----:B------:R-:W-:Y:S01]  /*1360*/  UMOV UR55, 0x40004040 ;  /* 0x4000404000377882 */ /* 0x000fe20000000000 */
[----:B------:R4:W-:Y:S01]  /*1370*/  UTCHMMA gdesc[UR50], gdesc[UR48], tmem[UR9], tmem[UR34], idesc[UR35], UPT ;  /* 0x00ff2230320075ea */ /* 0x0009e2000b800009 */
[----:B------:R4:W-:Y:S01]  /*1380*/  UTCHMMA gdesc[UR54], gdesc[UR52], tmem[UR9], tmem[UR32], idesc[UR33], UPT ;  /* 0x00ff2034360075ea */ /* 0x0009e2000b800009 */
[----:B------:R4:W-:Y:S01]  /*1390*/  UTCBAR [UR21], URZ ;  /* 0x000000ff150073e9 */ /* 0x0009e200080000ff */
[----:B------:R4:W5:Y:S01]  /*13a0*/  @!P0 SYNCS.PHASECHK.TRANS64.TRYWAIT P1, [UR6], R0 ;  /* 0x00000000ff0085a7 */ /* 0x0009620008021106 */
[----:B------:R-:W-:Y:S09]  /*13b0*/  UISETP.NE.AND UP0, UPT, UR23, 0x40, UPT ;  /* 0x000000401700788c */ /* 0x000ff2000bf05270 */
[----:B------:R-:W-:Y:S05]  /*13c0*/  BRA.U UP0, `(.L_x_15) ;  /* 0xfffffffd003c7547 */ /* 0x000fea000b83ffff */
[----:B------:R-:W-:Y:S02]  /*13d0*/  UIADD3 UR7, UPT, UPT, UR7, 0x40, URZ ;  /* 0x0000004007077890 */ /* 0x000fe4000fffe0ff */
[----:B------:R-:W-:-:S04]  /*13e0*/  UIADD3 UR28, UPT, UPT, UR28, 0x1, URZ ;  /* 0x000000011c1c7890 */ /* 0x000fc8000fffe0ff */
[----:B------:R-:W-:-:S03]  /*13f0*/  UISETP.NE.AND UP0, UPT, UR28, 0x2, UPT ;  /* 0x000000021c00788c */ /* 0x000fc6000bf05270 */
[----:B------:R1:W-:Y:S01]  /*1400*/  UTCBAR [UR7], URZ ;  /* 0x000000ff070073e9 */ /* 0x0003e200080000ff */
[----:B------:R-:W-:Y:S02]  /*1410*/  USEL UR28, UR28, URZ, UP0 ;  /* 0x000000ff1c1c7287 */ /* 0x000fe40008000000 */
[----:B------:R-:W-:Y:S02]  /*1420*/  USEL UR5, URZ, 0x1, UP0 ;  /* 0x00000001ff057887 */ /* 0x000fe40008000000 */
[----:B------:R-:W-:-:S04]  /*1430*/  UISETP.GE.AND UP0, UPT, UR13, 0x400, UPT ;  /* 0x000004000d00788c */ /* 0x000fc8000bf06270 */
[----:B------:R-:W-:-:S05]  /*1440*/  LOP3.LUT R3, R3, UR5, RZ, 0x3c, !PT ;  /* 0x0000000503037c12 */ /* 0x000fca000f8e3cff */
[----:B------:R-:W-:Y:S05]  /*1450*/  BRA.U !UP0, `(.L_x_16) ;  /* 0xfffffff908e87547 */ /* 0x000fea000b83ffff */
[----:B-1----:R-:W-:Y:S02]  /*1460*/  UIADD3 UR7, UPT, UPT, UR28, 0x1, URZ ;  /* 0x000000011c077890 */ /* 0x002fe4000fffe0ff */
.L_x_11:
[----:B------:R-:W1:Y:S02]  /*1470*/  S2UR UR5, SR_CgaCtaId ;  /* 0x00000000000579c3 */ /* 0x000e640000008800 */
[----:B-1----:R-:W-:-:S04]  /*1480*/  ULOP3.LUT UR4, UR5, 0x1, URZ, 0xc0, !UPT ;  /* 0x0000000105047892 */ /* 0x002fc8000f8ec0ff */
[----:B------:R-:W-:-:S09]  /*1490*/  UISETP.NE.U32.AND UP0, UPT, UR4, 0x1, UPT ;  /* 0x000000010400788c */ /* 0x000fd2000bf05070 */
[----:B------:R-:W-:Y:S05]  /*14a0*/  BRA.U !UP0, `(.L_x_10) ;  /* 0x0000000108287547 */ /* 0x000fea000b800000 */
[----:B------:R-:W-:Y:S01]  /*14b0*/  UISETP.NE.AND UP0, UPT, UR7, 0x2, UPT ;  /* 0x000000020700788c */ /* 0x000fe2000bf05270 */
[----:B------:R-:W-:-:S03]  /*14c0*/  UMOV UR4, 0x400 ;  /* 0x0000040000047882 */ /* 0x000fc60000000000 */
[----:B------:R-:W-:Y:S02]  /*14d0*/  USEL UR6, URZ, 0x1, UP0 ;  /* 0x00000001ff067887 */ /* 0x000fe40008000000 */
[----:B------:R-:W-:Y:S02]  /*14e0*/  USEL UR7, UR7, URZ, UP0 ;  /* 0x000000ff07077287 */ /* 0x000fe40008000000 */
[----:B------:R-:W-:Y:S02]  /*14f0*/  ULEA UR4, UR5, UR4, 0x18 ;  /* 0x0000000405047291 */ /* 0x000fe4000f8ec0ff */
[----:B------:R-:W-:Y:S02]  /*1500*/  LOP3.LUT R3, R3, UR6, RZ, 0x3c, !PT ;  /* 0x0000000603037c12 */ /* 0x000fe4000f8e3cff */
[----:B------:R-:W-:Y:S02]  /*1510*/  ULEA UR4, UR7, UR4, 0x3 ;  /* 0x0000000407047291 */ /* 0x000fe4000f8e18ff */
[----:B------:R-:W-:-:S07]  /*1520*/  SHF.L.U32 R2, R3, 0x1f, RZ ;  /* 0x0000001f03027819 */ /* 0x000fce00000006ff */
[----:B------:R-:W1:Y:S02]  /*1530*/  SYNCS.PHASECHK.TRANS64.TRYWAIT P0, [UR4+0x50], R2 ;  /* 0x00005002ff0075a7 */ /* 0x000e640008001104 */
[----:B-1----:R-:W-:Y:S05]  /*1540*/  @!P0 BRA `(.L_x_17) ;  /* 0x0000002800608947 */ /* 0x002fea0003800000 */
.L_x_10:
[----:B------:R-:W-:-:S13]  /*1550*/  ISETP.GT.AND P0, PT, R4, 0x3, PT ;  /* 0x000000030400780c */ /* 0x000fda0003f04270 */
[----:B-1234-:R-:W-:Y:S05]  /*1560*/  @P0 EXIT ;  /* 0x000000000000094d */ /* 0x01efea0003800000 */
[----:B------:R-:W-:Y:S05]  /*1570*/  BRA.U !UP2, `(.L_x_18) ;  /* 0x000000010ab87547 */ /* 0x000fea000b800000 */
[----:B------:R-:W1:Y:S01]  /*1580*/  S2UR UR6, SR_CgaCtaId ;  /* 0x00000000000679c3 */ /* 0x000e620000008800 */
[----:B------:R-:W-:Y:S01]  /*1590*/  NOP ;  /* 0x0000000000007918 */ /* 0x000fe20000000000 */
[----:B------:R-:W-:Y:S01]  /*15a0*/  UMOV UR4, 0x40 ;  /* 0x0000004000047882 */ /* 0x000fe20000000000 */
[----:B------:R-:W-:Y:S01]  /*15b0*/  UMOV UR5, 0x400 ;  /* 0x0000040000057882 */ /* 0x000fe20000000000 */
[----:B-1----:R-:W-:Y:S02]  /*15c0*/  ULEA UR4, UR6, UR4, 0x18 ;  /* 0x0000000406047291 */ /* 0x002fe4000f8ec0ff */
[----:B------:R-:W-:-:S07]  /*15d0*/  ULEA UR5, UR6, UR5, 0x18 ;  /* 0x0000000506057291 */ /* 0x000fce000f8ec0ff */
[----:B-----5:R-:W1:Y:S02]  /*15e0*/  LDS.U8 R0, [UR4] ;  /* 0x00000004ff007984 */ /* 0x020e640008000000 */
[----:B-1----:R-:W-:-:S13]  /*15f0*/  ISETP.NE.AND P0, PT, R0, RZ, PT ;  /* 0x000000ff0000720c */ /* 0x002fda0003f05270 */
[----:B------:R-:W-:Y:S05]  /*1600*/  @P0 BRA `(.L_x_19) ;  /* 0x00000000007c0947 */ /* 0x000fea0003800000 */
[----:B------:R-:W-:-:S13]  /*1610*/  ELECT P0, URZ, PT ;  /* 0x0000000000ff782f */ /* 0x000fda0003800000 */
[----:B------:R-:W-:Y:S05]  /*1620*/  @!P0 BRA `(.L_x_20) ;  /* 0x0000000000848947 */ /* 0x000fea0003800000 */
[----:B------:R-:W-:Y:S01]  /*1630*/  UMOV UR4, 0x8 ;  /* 0x0000000800047882 */ /* 0x000fe20000000000 */
[----:B------:R-:W-:-:S04]  /*1640*/  IMAD.MOV.U32 R2, RZ, RZ, 0xff ;  /* 0x000000ffff027424 */ /* 0x000fc800078e00ff */
[----:B------:R-:W-:Y:S04]  /*1650*/  DEPBAR.LE SB1, 0x36 ;  /* 0x00009d800000791a */ /* 0x000fe80000000000 */
[----:B------:R-:W1:Y:S02]  /*1660*/  UTCATOMSWS.FIND_AND_SET.ALIGN UP0, UR4, UR4 ;  /* 0x00000004000475e3 */ /* 0x000e640008000800 */
[----:B-1----:R-:W-:Y:S01]  /*1670*/  PLOP3.LUT P0, PT, PT, PT, UP0, 0x80, 0x8 ;  /* 0x000000000008781c */ /* 0x002fe20003f0f008 */
[----:B------:R-:W-:-:S03]  /*1680*/  IMAD.U32 R7, RZ, RZ, UR4 ;  /* 0x00000004ff077e24 */ /* 0x000fc6000f8e00ff */
[----:B------:R-:W-:-:S04]  /*1690*/  SEL R0, RZ, 0xffffffff, !P0 ;  /* 0xffffffffff007807 */ /* 0x000fc80004000000 */
[----:B------:R-:W-:Y:S01]  /*16a0*/  ISETP.NE.AND P0, PT, R0, RZ, PT ;  /* 0x000000ff0000720c */ /* 0x000fe20003f05270 */
[----:B------:R-:W-:-:S12]  /*16b0*/  IMAD.MOV.U32 R0, RZ, RZ, 0x1 ;  /* 0x00000001ff007424 */ /* 0x000fd800078e00ff */
[----:B------:R-:W-:Y:S05]  /*16c0*/  @P0 BRA `(.L_x_21) ;  /* 0x0000000000240947 */ /* 0x000fea0003800000 */
.L_x_22:
[----:B------:R-:W-:Y:S05]  /*16d0*/  NANOSLEEP 0x64 ;  /* 0x000000640000795d */ /* 0x000fea0003800000 */
[----:B------:R-:W-:-:S05]  /*16e0*/  UMOV UR4, 0x8 ;  /* 0x0000000800047882 */ /* 0x000fca0000000000 */
[----:B------:R-:W-:Y:S04]  /*16f0*/  DEPBAR.LE SB1, 0x36 ;  /* 0x00009d800000791a */ /* 0x000fe80000000000 */
[----:B------:R-:W1:Y:S02]  /*1700*/  UTCATOMSWS.FIND_AND_SET.ALIGN UP0, UR4, UR4 ;  /* 0x00000004000475e3 */ /* 0x000e640008000800 */
[----:B-1----:R-:W-:Y:S01]  /*1710*/  PLOP3.LUT P0, PT, PT, PT, UP0, 0x80, 0x8 ;  /* 0x000000000008781c */ /* 0x002fe20003f0f008 */
[----:B------:R-:W-:-:S03]  /*1720*/  IMAD.U32 R7, RZ, RZ, UR4 ;  /* 0x00000004ff077e24 */ /* 0x000fc6000f8e00ff */
[----:B------:R-:W-:-:S04]  /*1730*/  SEL R3, RZ, 0xffffffff, !P0 ;  /* 0xffffffffff037807 */ /* 0x000fc80004000000 */
[----:B------:R-:W-:-:S13]  /*1740*/  ISETP.NE.AND P0, PT, R3, RZ, PT ;  /* 0x000000ff0300720c */ /* 0x000fda0003f05270 */
[----:B------:R-:W-:Y:S05]  /*1750*/  @!P0 BRA `(.L_x_22) ;  /* 0xfffffffc00dc8947 */ /* 0x000fea000383ffff */
.L_x_21:
[C---:B------:R-:W-:Y:S01]  /*1760*/  VIADD R3, R7.reuse, 0x10 ;  /* 0x0000001007037836 */ /* 0x040fe20000000000 */
[----:B------:R-:W-:Y:S01]  /*1770*/  UMOV UR4, 0x50 ;  /* 0x0000005000047882 */ /* 0x000fe20000000000 */
[----:B------:R-:W-:Y:S01]  /*1780*/  SHF.L.U32 R2, R2, R7, RZ ;  /* 0x0000000702027219 */ /* 0x000fe200000006ff */
[----:B------:R-:W-:Y:S01]  /*1790*/  ULEA UR4, UR6, UR4, 0x18 ;  /* 0x0000000406047291 */ /* 0x000fe2000f8ec0ff */
[----:B------:R-:W-:Y:S01]  /*17a0*/  IMAD.SHL.U32 R7, R7, 0x20, RZ ;  /* 0x0000002007077824 */ /* 0x000fe200078e00ff */
[----:B------:R-:W-:-:S04]  /*17b0*/  SHF.L.U32 R3, R0, R3, RZ ;  /* 0x0000000300037219 */ /* 0x000fc800000006ff */
[----:B------:R-:W-:-:S05]  /*17c0*/  LOP3.LUT R2, R3, R2, RZ, 0xfc, !PT ;  /* 0x0000000203027212 */ /* 0x000fca00078efcff */
[----:B------:R1:W-:Y:S04]  /*17d0*/  ATOMS.OR RZ, [UR4], R2 ;  /* 0x00000002ffff798c */ /* 0x0003e8000b000004 */
[----:B------:R1:W-:Y:S01]  /*17e0*/  STS [UR5+0x68], R7 ;  /* 0x00006807ff007988 */ /* 0x0003e20008000805 */
[----:B------:R-:W-:Y:S05]  /*17f0*/  BRA `(.L_x_20) ;  /* 0x0000000000107947 */ /* 0x000fea0003800000 */
.L_x_19:
[----:B------:R-:W-:Y:S02]  /*1800*/  MOV R0, 0xffffffff ;  /* 0xffffffff00007802 */ /* 0x000fe40000000f00 */
[----:B------:R-:W-:-:S03]  /*1810*/  MOV R2, 0x1840 ;  /* 0x0000184000027802 */ /* 0x000fc60000000f00 */
[----:B------:R1:W-:Y:S04]  /*1820*/  STS [UR5+0x68], R0 ;  /* 0x00006800ff007988 */ /* 0x0003e80008000805 */
[----:B-1----:R-:W-:Y:S05]  /*1830*/  CALL.REL.NOINC `($__internal_1_$__cuda_sm10x_tcgen05_guardrail_trap_phase_invalid_during_alloc) ;  /* 0x0000002400e47944 */ /* 0x002fea0003c00000 */
.L_x_20:
[----:B------:R-:W-:Y:S05]  /*1840*/  WARPSYNC.ALL ;  /* 0x0000000000007948 */ /* 0x000fea0003800000 */
[----:B------:R-:W-:Y:S01]  /*1850*/  NOP ;  /* 0x0000000000007918 */ /* 0x000fe20000000000 */
.L_x_18:
[----:B------:R-:W2:Y:S08]  /*1860*/  S2UR UR4, SR_CgaCtaId ;  /* 0x00000000000479c3 */ /* 0x000eb00000008800 */
[----:B------:R-:W-:Y:S01]  /*1870*/  BAR.SYNC.DEFER_BLOCKING 0x2, 0xa0 ;  /* 0x0082800000007b1d */ /* 0x000fe20000010000 */
[C---:B-----5:R-:W-:Y:S02]  /*1880*/  IMAD.SHL.U32 R0, R5.reuse, 0x80, RZ ;  /* 0x0000008005007824 */ /* 0x060fe400078e00ff */
[----:B------:R-:W-:-:S03]  /*1890*/  IMAD.SHL.U32 R3, R5, 0x40, RZ ;  /* 0x0000004005037824 */ /* 0x000fc600078e00ff */
[----:B------:R-:W-:Y:S02]  /*18a0*/  UMOV UR5, 0x400 ;  /* 0x0000040000057882 */ /* 0x000fe40000000000 */
[----:B------:R-:W3:Y:S01]  /*18b0*/  S2UR UR21, SR_CTAID.Z ;  /* 0x00000000001579c3 */ /* 0x000ee20000002700 */
[----:B------:R-:W-:-:S04]  /*18c0*/  LOP3.LUT R0, R0, 0x780, RZ, 0xc0, !PT ;  /* 0x0000078000007812 */ /* 0x000fc800078ec0ff */
[----:B------:R-:W-:-:S04]  /*18d0*/  LOP3.LUT R0, R0, 0x3800, R3, 0xf8, !PT ;  /* 0x0000380000007812 */ /* 0x000fc800078ef803 */
[----:B------:R-:W-:Y:S01]  /*18e0*/  LOP3.LUT R0, R0, 0x10, R5, 0xf8, !PT ;  /* 0x0000001000007812 */ /* 0x000fe200078ef805 */
[----:B--2---:R-:W-:-:S06]  /*18f0*/  ULEA UR4, UR4, UR5, 0x18 ;  /* 0x0000000504047291 */ /* 0x004fcc000f8ec0ff */
[----:B------:R-:W-:Y:S01]  /*1900*/  VIADD R0, R0, UR4 ;  /* 0x0000000400007c36 */ /* 0x000fe20008000000 */
[----:B---3--:R-:W-:Y:S02]  /*1910*/  UISETP.GT.U32.AND UP0, UPT, UR21, 0x3ff, UPT ;  /* 0x000003ff1500788c */ /* 0x008fe4000bf04070 */
[----:B------:R-:W2:Y:S07]  /*1920*/  LDS R70, [UR4+0x68] ;  /* 0x00006804ff467984 */ /* 0x000eae0008000800 */
[----:B------:R-:W-:Y:S05]  /*1930*/  BRA.U UP0, `(.L_x_23) ;  /* 0x0000002100147547 */ /* 0x000fea000b800000 */
[----:B------:R-:W3:Y:S01]  /*1940*/  LDCU.64 UR4, c[0x0][0x5c0] ;  /* 0x0000b800ff0477ac */ /* 0x000ee20008000a00 */
[C---:B-1----:R-:W-:Y:S02]  /*1950*/  VIADD R2, R0.reuse, 0x8420 ;  /* 0x0000842000027836 */ /* 0x042fe40000000000 */
[C---:B------:R-:W-:Y:S01]  /*1960*/  VIADD R3, R0.reuse, 0x8440 ;  /* 0x0000844000037836 */ /* 0x040fe20000000000 */
[----:B------:R-:W1:Y:S01]  /*1970*/  LDCU.64 UR26, c[0x0][0x5d8] ;  /* 0x0000bb00ff1a77ac */ /* 0x000e620008000a00 */
[C---:B------:R-:W-:Y:S01]  /*1980*/  VIADD R4, R0.reuse, 0x8460 ;  /* 0x0000846000047836 */ /* 0x040fe20000000000 */
[----:B------:R-:W-:Y:S01]  /*1990*/  SHF.R.U32.HI R67, RZ, 0x3, R2 ;  /* 0x00000003ff437819 */ /* 0x000fe20000011602 */
[----:B------:R-:W-:Y:S01]  /*19a0*/  VIADD R7, R0, 0x8400 ;  /* 0x0000840000077836 */ /* 0x000fe20000000000 */
[----:B------:R-:W4:Y:S01]  /*19b0*/  LDCU UR14, c[0x0][0x5cc] ;  /* 0x0000b980ff0e77ac */ /* 0x000f220008000800 */
[----:B------:R-:W-:Y:S01]  /*19c0*/  SHF.R.U32.HI R68, RZ, 0x3, R3 ;  /* 0x00000003ff447819 */ /* 0x000fe20000011603 */
[----:B------:R-:W-:Y:S01]  /*19d0*/  IMAD.U32 R5, R5, 0x10000, RZ ;  /* 0x0001000005057824 */ /* 0x000fe200078e00ff */
[----:B------:R-:W-:Y:S01]  /*19e0*/  LOP3.LUT R67, R2, 0x70, R67, 0x78, !PT ;  /* 0x0000007002437812 */ /* 0x000fe200078e7843 */
[C---:B------:R-:W-:Y:S01]  /*19f0*/  VIADD R2, R0.reuse, 0x460 ;  /* 0x0000046000027836 */ /* 0x040fe20000000000 */
[----:B------:R-:W-:Y:S01]  /*1a00*/  LOP3.LUT R68, R3, 0x70, R68, 0x78, !PT ;  /* 0x0000007003447812 */ /* 0x000fe200078e7844 */
[----:B------:R-:W-:Y:S01]  /*1a10*/  VIADD R3, R0, 0x440 ;  /* 0x0000044000037836 */ /* 0x000fe20000000000 */
[----:B------:R-:W-:Y:S01]  /*1a20*/  LOP3.LUT R5, R5, 0xe00000, RZ, 0xc0, !PT ;  /* 0x00e0000005057812 */ /* 0x000fe200078ec0ff */
[----:B------:R-:W-:Y:S01]  /*1a30*/  IMAD.MOV.U32 R60, RZ, RZ, RZ ;  /* 0x000000ffff3c7224 */ /* 0x000fe200078e00ff */
[----:B------:R-:W-:Y:S01]  /*1a40*/  SHF.R.U32.HI R65, RZ, 0x3, R2 ;  /* 0x00000003ff417819 */ /* 0x000fe20000011602 */
[----:B---3--:R-:W-:Y:S01]  /*1a50*/  UIMAD.WIDE.U32 UR6, UR21, UR5, URZ ;  /* 0x00000005150672a5 */ /* 0x008fe2000f8e00ff */
[----:B------:R-:W-:Y:S01]  /*1a60*/  SHF.R.U32.HI R64, RZ, 0x3, R3 ;  /* 0x00000003ff407819 */ /* 0x000fe20000011603 */
[----:B--2---:R-:W-:Y:S01]  /*1a70*/  IMAD.IADD R62, R70, 0x1, R5 ;  /* 0x00000001463e7824 */ /* 0x004fe200078e0205 */
[----:B------:R-:W-:Y:S01]  /*1a80*/  LOP3.LUT R65, R2, 0x70, R65, 0x78, !PT ;  /* 0x0000007002417812 */ /* 0x000fe200078e7841 */
[----:B------:R-:W-:Y:S01]  /*1a90*/  UIADD3 UR5, UPT, UPT, UR21, -UR7, URZ ;  /* 0x8000000715057290 */ /* 0x000fe2000fffe0ff */
[C---:B------:R-:W-:Y:S01]  /*1aa0*/  VIADD R2, R0.reuse, 0x420 ;  /* 0x0000042000027836 */ /* 0x040fe20000000000 */
[----:B------:R-:W-:Y:S01]  /*1ab0*/  SHF.R.U32.HI R69, RZ, 0x3, R4 ;  /* 0x00000003ff457819 */ /* 0x000fe20000011604 */
[----:B------:R-:W-:Y:S01]  /*1ac0*/  VIADD R0, R0, 0x400 ;  /* 0x0000040000007836 */ /* 0x000fe20000000000 */
[----:B------:R-:W-:Y:S01]  /*1ad0*/  USHF.R.U32.HI UR5, URZ, UR20, UR5 ;  /* 0x00000014ff057299 */ /* 0x000fe20008011605 */
[----:B------:R-:W-:Y:S01]  /*1ae0*/  SHF.R.U32.HI R66, RZ, 0x3, R7 ;  /* 0x00000003ff427819 */ /* 0x000fe20000011607 */
[----:B------:R-:W2:Y:S01]  /*1af0*/  LDCU.64 UR22, c[0x0][0x348] ;  /* 0x00006900ff1677ac */ /* 0x000ea20008000a00 */
[----:B------:R-:W-:-:S02]  /*1b00*/  SHF.R.U32.HI R63, RZ, 0x3, R2 ;  /* 0x00000003ff3f7819 */ /* 0x000fc40000011602 */
[----:B------:R-:W-:Y:S01]  /*1b10*/  SHF.R.U32.HI R61, RZ, 0x3, R0 ;  /* 0x00000003ff3d7819 */ /* 0x000fe20000011600 */
[----:B------:R-:W3:Y:S01]  /*1b20*/  LDCU UR6, c[0x0][0x5d0] ;  /* 0x0000ba00ff0677ac */ /* 0x000ee20008000800 */
[----:B------:R-:W-:Y:S01]  /*1b30*/  LOP3.LUT R64, R3, 0x70, R64, 0x78, !PT ;  /* 0x0000007003407812 */ /* 0x000fe200078e7840 */
[----:B------:R-:W-:Y:S01]  /*1b40*/  IMAD.MOV.U32 R3, RZ, RZ, RZ ;  /* 0x000000ffff037224 */ /* 0x000fe200078e00ff */
[----:B------:R-:W-:Y:S01]  /*1b50*/  LOP3.LUT R69, R4, 0x70, R69, 0x78, !PT ;  /* 0x0000007004457812 */ /* 0x000fe200078e7845 */
[----:B------:R-:W-:Y:S01]  /*1b60*/  UIADD3 UR5, UPT, UPT, UR7, UR5, URZ ;  /* 0x0000000507057290 */ /* 0x000fe2000fffe0ff */
[----:B------:R-:W-:Y:S02]  /*1b70*/  LOP3.LUT R66, R7, 0x70, R66, 0x78, !PT ;  /* 0x0000007007427812 */ /* 0x000fe400078e7842 */
[----:B------:R-:W-:Y:S01]  /*1b80*/  LOP3.LUT R63, R2, 0x70, R63, 0x78, !PT ;  /* 0x00000070023f7812 */ /* 0x000fe200078e783f */
[----:B------:R-:W-:Y:S01]  /*1b90*/  USHF.R.U32.HI UR5, URZ, UR19, UR5 ;  /* 0x00000013ff057299 */ /* 0x000fe20008011605 */
[----:B------:R-:W-:-:S03]  /*1ba0*/  LOP3.LUT R61, R0, 0x70, R61, 0x78, !PT ;  /* 0x00000070003d7812 */ /* 0x000fc600078e783d */
[----:B------:R-:W-:-:S04]  /*1bb0*/  UIADD3 UR5, UPT, UPT, -UR5, URZ, URZ ;  /* 0x000000ff05057290 */ /* 0x000fc8000fffe1ff */
[----:B------:R-:W-:-:S04]  /*1bc0*/  UIMAD UR4, UR4, UR5, UR21 ;  /* 0x00000005040472a4 */ /* 0x000fc8000f8e0215 */
[----:B---3--:R-:W-:-:S04]  /*1bd0*/  UIMAD.WIDE.U32 UR6, UR4, UR6, URZ ;  /* 0x00000006040672a5 */ /* 0x008fc8000f8e00ff */
[----:B------:R-:W-:-:S04]  /*1be0*/  UIADD3 UR5, UPT, UPT, UR4, -UR7, URZ ;  /* 0x8000000704057290 */ /* 0x000fc8000fffe0ff */
[----:B------:R-:W-:-:S04]  /*1bf0*/  USHF.R.U32.HI UR5, URZ, UR18, UR5 ;  /* 0x00000012ff057299 */ /* 0x000fc80008011605 */
[----:B------:R-:W-:Y:S01]  /*1c00*/  UIADD3 UR5, UPT, UPT, UR7, UR5, URZ ;  /* 0x0000000507057290 */ /* 0x000fe2000fffe0ff */
[----:B------:R-:W3:Y:S03]  /*1c10*/  LDCU UR7, c[0x0][0x374] ;  /* 0x00006e80ff0777ac */ /* 0x000ee60008000800 */
[----:B------:R-:W-:Y:S01]  /*1c20*/  USHF.R.U32.HI UR5, URZ, UR17, UR5 ;  /* 0x00000011ff057299 */ /* 0x000fe20008011605 */
[----:B------:R-:W3:Y:S03]  /*1c30*/  LDCU UR6, c[0x0][0x370] ;  /* 0x00006e00ff0677ac */ /* 0x000ee60008000800 */
[----:B-1----:R-:W-:Y:S01]  /*1c40*/  UIMAD.WIDE.U32 UR8, UR5, UR27, URZ ;  /* 0x0000001b050872a5 */ /* 0x002fe2000f8e00ff */
[----:B------:R-:W1:Y:S03]  /*1c50*/  LDCU UR11, c[0x0][0x378] ;  /* 0x00006f00ff0b77ac */ /* 0x000e660008000800 */
[----:B------:R-:W-:-:S04]  /*1c60*/  UIADD3 UR8, UPT, UPT, UR5, -UR9, URZ ;  /* 0x8000000905087290 */ /* 0x000fc8000fffe0ff */
[----:B------:R-:W-:-:S04]  /*1c70*/  USHF.R.U32.HI UR8, URZ, UR16, UR8 ;  /* 0x00000010ff087299 */ /* 0x000fc80008011608 */
[----:B------:R-:W-:Y:S02]  /*1c80*/  UIADD3 UR8, UPT, UPT, UR9, UR8, URZ ;  /* 0x0000000809087290 */ /* 0x000fe4000fffe0ff */
[----:B---3--:R-:W-:Y:S02]  /*1c90*/  UIMAD UR6, UR7, UR6, URZ ;  /* 0x00000006070672a4 */ /* 0x008fe4000f8e02ff */
[----:B------:R-:W-:Y:S02]  /*1ca0*/  USHF.R.U32.HI UR8, URZ, UR15, UR8 ;  /* 0x0000000fff087299 */ /* 0x000fe40008011608 */
[----:B-1----:R-:W-:Y:S02]  /*1cb0*/  UIMAD UR11, UR6, UR11, URZ ;  /* 0x0000000b060b72a4 */ /* 0x002fe4000f8e02ff */
[----:B------:R-:W-:Y:S01]  /*1cc0*/  UIADD3 UR8, UPT, UPT, -UR8, URZ, URZ ;  /* 0x000000ff08087290 */ /* 0x000fe2000fffe1ff */
[----:B------:R-:W-:-:S03]  /*1cd0*/  UMOV UR7, URZ ;  /* 0x000000ff00077c82 */ /* 0x000fc60008000000 */
[----:B------:R-:W-:Y:S02]  /*1ce0*/  UIMAD UR26, UR26, UR8, UR5 ;  /* 0x000000081a1a72a4 */ /* 0x000fe4000f8e0205 */
[----:B------:R-:W-:-:S04]  /*1cf0*/  UIADD3 UR5, UPT, UPT, -UR5, URZ, URZ ;  /* 0x000000ff05057290 */ /* 0x000fc8000fffe1ff */
[----:B--2-4-:R-:W-:-:S12]  /*1d00*/  UIMAD UR14, UR14, UR5, UR4 ;  /* 0x000000050e0e72a4 */ /* 0x014fd8000f8e0204 */
.L_x_27:
[----:B------:R-:W1:Y:S01]  /*1d10*/  S2R R0, SR_CgaCtaId ;  /* 0x0000000000007919 */ /* 0x000e620000008800 */
[----:B------:R-:W-:Y:S01]  /*1d20*/  MOV R5, 0x400 ;  /* 0x0000040000057802 */ /* 0x000fe20000000f00 */
[----:B------:R-:W2:Y:S01]  /*1d30*/  S2UR UR24, SR_CgaCtaId ;  /* 0x00000000001879c3 */ /* 0x000ea20000008800 */
[----:B------:R-:W-:Y:S02]  /*1d40*/  UIADD3 UR30, UP1, UPT, UR22, 0x140, URZ ;  /* 0x00000140161e7890 */ /* 0x000fe4000ff3e0ff */
[----:B------:R-:W-:Y:S01]  /*1d50*/  UIADD3 UR28, UP0, UPT, UR22, 0x1c0, URZ ;  /* 0x000001c0161c7890 */ /* 0x000fe2000ff1e0ff */
[----:B------:R-:W-:Y:S01]  /*1d60*/  UMOV UR4, 0x400 ;  /* 0x0000040000047882 */ /* 0x000fe20000000000 */
[----:B------:R-:W-:Y:S01]  /*1d70*/  UIADD3.X UR31, UPT, UPT, URZ, UR23, URZ, UP1, !UPT ;  /* 0x00000017ff1f7290 */ /* 0x000fe20008ffe4ff */
[----:B------:R-:W3:Y:S01]  /*1d80*/  LDCU UR25, c[0x0][0x5e4] ;  /* 0x0000bc80ff1977ac */ /* 0x000ee20008000800 */
[----:B------:R-:W-:Y:S02]  /*1d90*/  USHF.L.U32 UR14, UR14, 0x6, URZ ;  /* 0x000000060e0e7899 */ /* 0x000fe400080006ff */
[----:B------:R-:W-:-:S02]  /*1da0*/  UIADD3.X UR29, UPT, UPT, URZ, UR23, URZ, UP0, !UPT ;  /* 0x00000017ff1d7290 */ /* 0x000fc400087fe4ff */
[----:B------:R-:W-:Y:S02]  /*1db0*/  UPLOP3.LUT UP1, UPT, UPT, UPT, UPT, 0x80, 0x8 ;  /* 0x000000000008789c */ /* 0x000fe40003f2f070 */
[----:B--2---:R-:W-:Y:S01]  /*1dc0*/  ULEA UR24, UR24, UR4, 0x18 ;  /* 0x0000000418187291 */ /* 0x004fe2000f8ec0ff */
[----:B-1----:R-:W-:Y:S01]  /*1dd0*/  LEA R0, R0, R5, 0x18 ;  /* 0x0000000500007211 */ /* 0x002fe200078ec0ff */
[----:B------:R-:W-:-:S04]  /*1de0*/  IMAD.U32 R5, R60, -0x80000000, RZ ;  /* 0x800000003c057824 */ /* 0x000fc800078e00ff */
[----:B------:R-:W-:-:S04]  /*1df0*/  IMAD R0, R3, 0x8, R0 ;  /* 0x0000000803007824 */ /* 0x000fc800078e0200 */
[----:B------:R-:W1:Y:S02]  /*1e00*/  SYNCS.PHASECHK.TRANS64.TRYWAIT P0, [R0+URZ+0x40], R5 ;  /* 0x00004005000075a7 */ /* 0x000e6400080011ff */
[----:B-1-3--:R-:W-:Y:S05]  /*1e10*/  @!P0 BRA `(.L_x_24) ;  /* 0x0000002000488947 */ /* 0x00afea0003800000 */
.L_x_41:
[----:B------:R-:W-:Y:S01]  /*1e20*/  LEA R2, R3, R62, 0x14 ;  /* 0x0000003e03027211 */ /* 0x000fe200078ea0ff */
[----:B------:R-:W-:-:S06]  /*1e30*/  UMOV UR5, URZ ;  /* 0x000000ff00057c82 */ /* 0x000fcc0008000000 */
.L_x_26:
[----:B------:R-:W-:Y:S02]  /*1e40*/  USHF.L.U32 UR13, UR5, 0x6, URZ ;  /* 0x00000006050d7899 */ /* 0x000fe400080006ff */
[----:B------:R-:W-:Y:S02]  /*1e50*/  ULEA UR6, UR7, UR5, 0x2 ;  /* 0x0000000507067291 */ /* 0x000fe4000f8e10ff */
[----:B------:R-:W-:Y:S02]  /*1e60*/  USHF.R.U32.HI UR8, URZ, 0x1, UR5 ;  /* 0x00000001ff087899 */ /* 0x000fe40008011605 */
[----:B--2---:R-:W-:Y:S01]  /*1e70*/  IADD3 R4, PT, PT, R2, UR13, RZ ;  /* 0x0000000d02047c10 */ /* 0x004fe2000fffe0ff */
[----:B------:R-:W-:Y:S02]  /*1e80*/  USHF.R.S32.HI UR12, URZ, 0x1f, UR6 ;  /* 0x0000001fff0c7899 */ /* 0x000fe40008011406 */
[----:B------:R-:W-:Y:S01]  /*1e90*/  ULEA UR8, UR7, UR8, 0x2 ;  /* 0x0000000807087291 */ /* 0x000fe2000f8e10ff */
[----:B------:R-:W-:Y:S01]  /*1ea0*/  R2UR UR4, R4 ;  /* 0x00000000040472ca */ /* 0x000fe200000e0000 */
[----:B------:R-:W-:-:S04]  /*1eb0*/  ULEA.HI UR12, UR12, UR6, URZ, 0x2 ;  /* 0x000000060c0c7291 */ /* 0x000fc8000f8f10ff */
[----:B------:R-:W-:-:S04]  /*1ec0*/  ULOP3.LUT UR12, UR12, 0xfffffffc, URZ, 0xc0, !UPT ;  /* 0xfffffffc0c0c7892 */ /* 0x000fc8000f8ec0ff */
[----:B------:R-:W-:Y:S02]  /*1ed0*/  UIADD3 UR12, UPT, UPT, UR6, -UR12, URZ ;  /* 0x8000000c060c7290 */ /* 0x000fe4000fffe0ff */
[----:B------:R-:W-:Y:S02]  /*1ee0*/  UIADD3 UR6, UPT, UPT, UR6, 0x1, URZ ;  /* 0x0000000106067890 */ /* 0x000fe4000fffe0ff */
[----:B------:R-:W2:Y:S02]  /*1ef0*/  LDTM.16dp256bit.x8 R16, tmem[UR4+0x40] ;  /* 0x00004004001079ee */ /* 0x000ea400081a0000 */
[----:B--2---:R-:W-:Y:S01]  /*1f00*/  FMUL R58, R37, UR25 ;  /* 0x00000019253a7c20 */ /* 0x004fe20008400000 */
[----:B------:R-:W-:Y:S01]  /*1f10*/  FMUL R9, R36, UR25 ;  /* 0x0000001924097c20 */ /* 0x000fe20008400000 */
[----:B------:R-:W-:Y:S01]  /*1f20*/  FMUL R32, R32, UR25 ;  /* 0x0000001920207c20 */ /* 0x000fe20008400000 */
[----:B------:R-:W-:Y:S01]  /*1f30*/  FMUL R33, R33, UR25 ;  /* 0x0000001921217c20 */ /* 0x000fe20008400000 */
[----:B-1----:R-:W-:Y:S01]  /*1f40*/  FMUL R5, R58, -1.4426950216293334961 ;  /* 0xbfb8aa3b3a057820 */ /* 0x002fe20000400000 */
[----:B------:R-:W-:Y:S01]  /*1f50*/  FMUL R14, R9, -1.4426950216293334961 ;  /* 0xbfb8aa3b090e7820 */ /* 0x000fe20000400000 */
[----:B------:R-:W-:Y:S01]  /*1f60*/  FMUL R35, R35, UR25 ;  /* 0x0000001923237c20 */ /* 0x000fe20008400000 */
[----:B------:R-:W-:Y:S01]  /*1f70*/  FMUL R34, R34, UR25 ;  /* 0x0000001922227c20 */ /* 0x000fe20008400000 */
[----:B------:R-:W-:Y:S01]  /*1f80*/  FMUL R48, R32, -1.4426950216293334961 ;  /* 0xbfb8aa3b20307820 */ /* 0x000fe20000400000 */
[----:B------:R-:W-:Y:S01]  /*1f90*/  FMUL R27, R27, UR25 ;  /* 0x000000191b1b7c20 */ /* 0x000fe20008400000 */
[----:B------:R-:W1:Y:S01]  /*1fa0*/  MUFU.EX2 R5, R5 ;  /* 0x0000000500057308 */ /* 0x000e620000000800 */
[----:B------:R-:W-:Y:S01]  /*1fb0*/  FMUL R23, R23, UR25 ;  /* 0x0000001917177c20 */ /* 0x000fe20008400000 */
[----:B------:R-:W-:Y:S01]  /*1fc0*/  FMUL R8, R33, -1.4426950216293334961 ;  /* 0xbfb8aa3b21087820 */ /* 0x000fe20000400000 */
[----:B------:R-:W-:Y:S01]  /*1fd0*/  FMUL R7, R35, -1.4426950216293334961 ;  /* 0xbfb8aa3b23077820 */ /* 0x000fe20000400000 */
[----:B------:R-:W-:Y:S01]  /*1fe0*/  FMUL R15, R34, -1.4426950216293334961 ;  /* 0xbfb8aa3b220f7820 */ /* 0x000fe20000400000 */
[----:B------:R-:W-:Y:S01]  /*1ff0*/  FMUL R25, R25, UR25 ;  /* 0x0000001919197c20 */ /* 0x000fe20008400000 */
[----:B------:R-:W-:Y:S01]  /*2000*/  FMUL R26, R26, UR25 ;  /* 0x000000191a1a7c20 */ /* 0x000fe20008400000 */
[----:B------:R-:W-:Y:S01]  /*2010*/  FMUL R29, R29, UR25 ;  /* 0x000000191d1d7c20 */ /* 0x000fe20008400000 */
[----:B------:R-:W2:Y:S01]  /*2020*/  MUFU.EX2 R14, R14 ;  /* 0x0000000e000e7308 */ /* 0x000ea20000000800 */
[----:B------:R-:W-:Y:S01]  /*2030*/  FMUL R31, R31, UR25 ;  /* 0x000000191f1f7c20 */ /* 0x000fe20008400000 */
        /* <DEDUP_REMOVED lines=10> */
[----:B------:R-:W-:Y:S01]  /*20e0*/  FMUL R12, R27, -1.4426950216293334961 ;  /* 0xbfb8aa3b1b0c7820 */ /* 0x000fe20000400000 */
[----:B------:R-:W-:Y:S01]  /*20f0*/  FMUL R37, R23, -1.4426950216293334961 ;  /* 0xbfb8aa3b17257820 */ /* 0x000fe20000400000 */
[----:B------:R-:W3:Y:S01]  /*2100*/  MUFU.EX2 R48, R48 ;  /* 0x0000003000307308 */ /* 0x000ee20000000800 */
[----:B------:R-:W-:Y:S01]  /*2110*/  FMUL R13, R25, -1.4426950216293334961 ;  /* 0xbfb8aa3b190d7820 */ /* 0x000fe20000400000 */
        /* <DEDUP_REMOVED lines=12> */
[----:B-1----:R-:W-:Y:S01]  /*21e0*/  FADD R5, R5, 1 ;  /* 0x3f80000005057421 */ /* 0x002fe20000000000 */
[----:B------:R-:W1:Y:S01]  /*21f0*/  MUFU.EX2 R8, R8 ;  /* 0x0000000800087308 */ /* 0x000e620000000800 */
[----:B--2---:R-:W-:Y:S01]  /*2200*/  FADD R14, R14, 1 ;  /* 0x3f8000000e0e7421 */ /* 0x004fe20000000000 */
[----:B------:R-:W-:Y:S01]  /*2210*/  FMUL R56, R24, -1.4426950216293334961 ;  /* 0xbfb8aa3b18387820 */ /* 0x000fe20000400000 */
[----:B---3--:R-:W-:Y:S01]  /*2220*/  FADD R48, R48, 1 ;  /* 0x3f80000030307421 */ /* 0x008fe20000000000 */
[----:B------:R-:W-:Y:S01]  /*2230*/  FMUL R38, R38, UR25 ;  /* 0x0000001926267c20 */ /* 0x000fe20008400000 */
[----:B------:R-:W-:Y:S01]  /*2240*/  FMUL R39, R39, UR25 ;  /* 0x0000001927277c20 */ /* 0x000fe20008400000 */
[----:B------:R-:W-:Y:S01]  /*2250*/  FMUL R42, R42, UR25 ;  /* 0x000000192a2a7c20 */ /* 0x000fe20008400000 */
[----:B------:R-:W-:Y:S01]  /*2260*/  FMUL R47, R47, UR25 ;  /* 0x000000192f2f7c20 */ /* 0x000fe20008400000 */
[----:B------:R-:W2:Y:S01]  /*2270*/  MUFU.EX2 R7, R7 ;  /* 0x0000000700077308 */ /* 0x000ea20000000800 */
[----:B------:R-:W-:-:S07]  /*2280*/  FMUL R46, R46, UR25 ;  /* 0x000000192e2e7c20 */ /* 0x000fce0008400000 */
[----:B------:R-:W3:Y:S01]  /*2290*/  MUFU.EX2 R15, R15 ;  /* 0x0000000f000f7308 */ /* 0x000ee20000000800 */
[----:B-1----:R-:W-:-:S07]  /*22a0*/  FADD R8, R8, 1 ;  /* 0x3f80000008087421 */ /* 0x002fce0000000000 */
[----:B------:R-:W-:Y:S01]  /*22b0*/  MUFU.EX2 R12, R12 ;  /* 0x0000000c000c7308 */ /* 0x000fe20000000800 */
[----:B--2---:R-:W-:-:S07]  /*22c0*/  FADD R7, R7, 1 ;  /* 0x3f80000007077421 */ /* 0x004fce0000000000 */
[----:B------:R-:W1:Y:S01]  /*22d0*/  MUFU.EX2 R37, R37 ;  /* 0x0000002500257308 */ /* 0x000e620000000800 */
[----:B---3--:R-:W-:-:S07]  /*22e0*/  FADD R15, R15, 1 ;  /* 0x3f8000000f0f7421 */ /* 0x008fce0000000000 */
[----:B------:R-:W2:Y:S08]  /*22f0*/  MUFU.RCP R59, R5 ;  /* 0x00000005003b7308 */ /* 0x000eb00000001000 */
[----:B------:R-:W3:Y:S01]  /*2300*/  MUFU.EX2 R13, R13 ;  /* 0x0000000d000d7308 */ /* 0x000ee20000000800 */
[----:B-1----:R-:W-:-:S07]  /*2310*/  FADD R4, R37, 1 ;  /* 0x3f80000025047421 */ /* 0x002fce0000000000 */
[----:B------:R-:W1:Y:S01]  /*2320*/  MUFU.EX2 R49, R49 ;  /* 0x0000003100317308 */ /* 0x000e620000000800 */
[C---:B--2---:R-:W-:Y:S01]  /*2330*/  FMUL R59, R58.reuse, R59 ;  /* 0x0000003b3a3b7220 */ /* 0x044fe20000400000 */
[----:B------:R-:W-:-:S06]  /*2340*/  F2FP.BF16.F32.PACK_AB R58, R58, R9 ;  /* 0x000000093a3a723e */ /* 0x000fcc00000010ff */
[----:B------:R-:W2:Y:S01]  /*2350*/  MUFU.EX2 R11, R11 ;  /* 0x0000000b000b7308 */ /* 0x000ea20000000800 */
[----:B---3--:R-:W-:-:S07]  /*2360*/  FADD R88, R13, 1 ;  /* 0x3f8000000d587421 */ /* 0x008fce0000000000 */
[----:B------:R-:W-:Y:S01]  /*2370*/  MUFU.EX2 R10, R10 ;  /* 0x0000000a000a7308 */ /* 0x000fe20000000800 */
[----:B-1----:R-:W-:-:S07]  /*2380*/  FADD R49, R49, 1 ;  /* 0x3f80000031317421 */ /* 0x002fce0000000000 */
[----:B------:R2:W1:Y:S08]  /*2390*/  MUFU.RCP R52, R14 ;  /* 0x0000000e00347308 */ /* 0x0004700000001000 */
[----:B------:R-:W-:Y:S08]  /*23a0*/  MUFU.EX2 R55, R55 ;  /* 0x0000003700377308 */ /* 0x000ff00000000800 */
[----:B------:R-:W3:Y:S01]  /*23b0*/  MUFU.EX2 R54, R54 ;  /* 0x0000003600367308 */ /* 0x000ee20000000800 */
[----:B--2---:R-:W-:Y:S01]  /*23c0*/  FADD R14, R11, 1 ;  /* 0x3f8000000b0e7421 */ /* 0x004fe20000000000 */
[----:B-1----:R-:W-:Y:S01]  /*23d0*/  FMUL R37, R9, R52 ;  /* 0x0000003409257220 */ /* 0x002fe20000400000 */
[----:B------:R-:W-:-:S05]  /*23e0*/  F2FP.BF16.F32.PACK_AB R52, R25, R24 ;  /* 0x000000181934723e */ /* 0x000fca00000010ff */
[----:B------:R-:W-:Y:S08]  /*23f0*/  MUFU.EX2 R51, R51 ;  /* 0x0000003300337308 */ /* 0x000ff00000000800 */
[----:B------:R-:W1:Y:S01]  /*2400*/  MUFU.EX2 R73, R73 ;  /* 0x0000004900497308 */ /* 0x000e620000000800 */
[----:B---3--:R-:W-:-:S07]  /*2410*/  FADD R13, R54, 1 ;  /* 0x3f800000360d7421 */ /* 0x008fce0000000000 */
[----:B------:R-:W-:Y:S08]  /*2420*/  MUFU.EX2 R36, R36 ;  /* 0x0000002400247308 */ /* 0x000ff00000000800 */
[----:B------:R-:W-:Y:S01]  /*2430*/  MUFU.EX2 R57, R57 ;  /* 0x0000003900397308 */ /* 0x000fe20000000800 */
[----:B-1----:R-:W-:-:S07]  /*2440*/  FADD R11, R73, 1 ;  /* 0x3f800000490b7421 */ /* 0x002fce0000000000 */
[----:B------:R-:W1:Y:S08]  /*2450*/  MUFU.EX2 R6, R6 ;  /* 0x0000000600067308 */ /* 0x000e700000000800 */
[----:B------:R-:W2:Y:S08]  /*2460*/  MUFU.EX2 R53, R53 ;  /* 0x0000003500357308 */ /* 0x000eb00000000800 */
[----:B------:R-:W3:Y:S01]  /*2470*/  MUFU.EX2 R50, R50 ;  /* 0x0000003200327308 */ /* 0x000ee20000000800 */
[----:B-1----:R-:W-:-:S07]  /*2480*/  FADD R6, R6, 1 ;  /* 0x3f80000006067421 */ /* 0x002fce0000000000 */
[----:B------:R-:W1:Y:S01]  /*2490*/  MUFU.EX2 R56, R56 ;  /* 0x0000003800387308 */ /* 0x000e620000000800 */
[----:B--2---:R-:W-:Y:S01]  /*24a0*/  FADD R5, R53, 1 ;  /* 0x3f80000035057421 */ /* 0x004fe20000000000 */
[----:B------:R-:W-:-:S06]  /*24b0*/  F2FP.BF16.F32.PACK_AB R53, R27, R26 ;  /* 0x0000001a1b35723e */ /* 0x000fcc00000010ff */
[----:B------:R2:W4:Y:S01]  /*24c0*/  MUFU.RCP R89, R48 ;  /* 0x0000003000597308 */ /* 0x0005220000001000 */
[----:B---3--:R-:W-:Y:S01]  /*24d0*/  FADD R9, R50, 1 ;  /* 0x3f80000032097421 */ /* 0x008fe20000000000 */
[----:B------:R-:W-:-:S06]  /*24e0*/  F2FP.BF16.F32.PACK_AB R50, R21, R20 ;  /* 0x000000141532723e */ /* 0x000fcc00000010ff */
[----:B------:R3:W5:Y:S01]  /*24f0*/  MUFU.RCP R90, R8 ;  /* 0x00000008005a7308 */ /* 0x0007620000001000 */
[----:B-1----:R-:W-:-:S07]  /*2500*/  FADD R56, R56, 1 ;  /* 0x3f80000038387421 */ /* 0x002fce0000000000 */
[----:B------:R1:W1:Y:S01]  /*2510*/  MUFU.RCP R71, R15 ;  /* 0x0000000f00477308 */ /* 0x0002620000001000 */
[----:B--2---:R-:W-:Y:S01]  /*2520*/  FADD R48, R12, 1 ;  /* 0x3f8000000c307421 */ /* 0x004fe20000000000 */
[----:B------:R-:W-:Y:S01]  /*2530*/  FADD R12, R10, 1 ;  /* 0x3f8000000a0c7421 */ /* 0x000fe20000000000 */
[----:B------:R-:W-:Y:S01]  /*2540*/  FADD R10, R51, 1 ;  /* 0x3f800000330a7421 */ /* 0x000fe20000000000 */
[----:B----4-:R-:W-:Y:S01]  /*2550*/  FMUL R89, R32, R89 ;  /* 0x0000005920597220 */ /* 0x010fe20000400000 */
[----:B------:R-:W-:-:S03]  /*2560*/  F2FP.BF16.F32.PACK_AB R51, R23, R22 ;  /* 0x000000161733723e */ /* 0x000fc600000010ff */
[----:B------:R2:W4:Y:S01]  /*2570*/  MUFU.RCP R72, R7 ;  /* 0x0000000700487308 */ /* 0x0005220000001000 */
[----:B---3--:R-:W-:Y:S01]  /*2580*/  FADD R8, R36, 1 ;  /* 0x3f80000024087421 */ /* 0x008fe20000000000 */
[----:B------:R-:W-:Y:S01]  /*2590*/  MOV R36, UR12 ;  /* 0x0000000c00247c02 */ /* 0x000fe20008000f00 */
[----:B-----5:R-:W-:-:S03]  /*25a0*/  FMUL R90, R33, R90 ;  /* 0x0000005a215a7220 */ /* 0x020fc60000400000 */
[----:B------:R-:W-:Y:S02]  /*25b0*/  LEA R54, R36, R63, 0xd ;  /* 0x0000003f24367211 */ /* 0x000fe400078e68ff */
[----:B------:R-:W3:Y:S01]  /*25c0*/  MUFU.RCP R49, R49 ;  /* 0x0000003100317308 */ /* 0x000ee20000001000 */
[----:B-1----:R-:W-:Y:S01]  /*25d0*/  FADD R15, R55, 1 ;  /* 0x3f800000370f7421 */ /* 0x002fe20000000000 */
[----:B------:R-:W-:Y:S01]  /*25e0*/  MOV R55, RZ ;  /* 0x000000ff00377202 */ /* 0x000fe20000000f00 */
[----:B------:R-:W-:-:S03]  /*25f0*/  FMUL R71, R34, R71 ;  /* 0x0000004722477220 */ /* 0x000fc60000400000 */
[----:B------:R-:W-:Y:S02]  /*2600*/  MOV R73, R54 ;  /* 0x0000003600497202 */ /* 0x000fe40000000f00 */
[----:B------:R-:W1:Y:S01]  /*2610*/  MUFU.RCP R48, R48 ;  /* 0x0000003000307308 */ /* 0x000e620000001000 */
[----:B--2---:R-:W-:Y:S01]  /*2620*/  FADD R7, R57, 1 ;  /* 0x3f80000039077421 */ /* 0x004fe20000000000 */
[----:B------:R-:W-:Y:S02]  /*2630*/  HFMA2 R57, -RZ, RZ, 0, 0 ;  /* 0x00000000ff397431 */ /* 0x000fe400000001ff */
[----:B----4-:R-:W-:Y:S01]  /*2640*/  FMUL R72, R35, R72 ;  /* 0x0000004823487220 */ /* 0x010fe20000400000 */
[----:B------:R-:W-:Y:S02]  /*2650*/  F2FP.BF16.F32.PACK_AB R54, R29, R28 ;  /* 0x0000001c1d36723e */ /* 0x000fe400000010ff */
[----:B------:R-:W-:Y:S01]  /*2660*/  F2FP.BF16.F32.PACK_AB R55, R31, R30 ;  /* 0x0000001e1f37723e */ /* 0x000fe200000010ff */
[----:B------:R2:W4:Y:S01]  /*2670*/  MUFU.RCP R95, R56 ;  /* 0x00000038005f7308 */ /* 0x0005220000001000 */
[----:B---3--:R-:W-:Y:S01]  /*2680*/  FMUL R86, R26, R49 ;  /* 0x000000311a567220 */ /* 0x008fe20000400000 */
[----:B------:R-:W-:-:S06]  /*2690*/  F2FP.BF16.F32.PACK_AB R49, R19, R18 ;  /* 0x000000121331723e */ /* 0x000fcc00000010ff */
[----:B------:R-:W3:Y:S01]  /*26a0*/  MUFU.RCP R88, R88 ;  /* 0x0000005800587308 */ /* 0x000ee20000001000 */
[----:B-1----:R-:W-:Y:S01]  /*26b0*/  FMUL R87, R27, R48 ;  /* 0x000000301b577220 */ /* 0x002fe20000400000 */
[----:B------:R-:W-:-:S06]  /*26c0*/  F2FP.BF16.F32.PACK_AB R48, R17, R16 ;  /* 0x000000101130723e */ /* 0x000fcc00000010ff */
[----:B------:R-:W1:Y:S01]  /*26d0*/  MUFU.RCP R15, R15 ;  /* 0x0000000f000f7308 */ /* 0x000e620000001000 */
[----:B--2---:R-:W-:Y:S01]  /*26e0*/  LEA R56, R36, R61, 0xd ;  /* 0x0000003d24387211 */ /* 0x004fe200078e68ff */
[----:B----4-:R-:W-:-:S03]  /*26f0*/  FMUL R95, R24, R95 ;  /* 0x0000005f185f7220 */ /* 0x010fc60000400000 */
[----:B------:R-:W-:Y:S02]  /*2700*/  MOV R93, R56 ;  /* 0x00000038005d7202 */ /* 0x000fe40000000f00 */
[----:B------:R-:W-:Y:S01]  /*2710*/  F2FP.BF16.F32.PACK_AB R56, R33, R32 ;  /* 0x000000202138723e */ /* 0x000fe200000010ff */
[----:B------:R-:W2:Y:S01]  /*2720*/  MUFU.RCP R14, R14 ;  /* 0x0000000e000e7308 */ /* 0x000ea20000001000 */
[----:B------:R-:W-:Y:S01]  /*2730*/  F2FP.BF16.F32.PACK_AB R57, R35, R34 ;  /* 0x000000222339723e */ /* 0x000fe200000010ff */
[----:B---3--:R-:W-:-:S06]  /*2740*/  FMUL R88, R25, R88 ;  /* 0x0000005819587220 */ /* 0x008fcc0000400000 */
[----:B------:R-:W3:Y:S01]  /*2750*/  MUFU.RCP R13, R13 ;  /* 0x0000000d000d7308 */ /* 0x000ee20000001000 */
[----:B-1----:R-:W-:-:S07]  /*2760*/  FMUL R84, R28, R15 ;  /* 0x0000000f1c547220 */ /* 0x002fce0000400000 */
[----:B------:R-:W1:Y:S01]  /*2770*/  MUFU.RCP R12, R12 ;  /* 0x0000000c000c7308 */ /* 0x000e620000001000 */
[----:B--2---:R-:W-:-:S07]  /*2780*/  FMUL R85, R29, R14 ;  /* 0x0000000e1d557220 */ /* 0x004fce0000400000 */
[----:B------:R-:W2:Y:S01]  /*2790*/  MUFU.RCP R11, R11 ;  /* 0x0000000b000b7308 */ /* 0x000ea20000001000 */
[----:B---3--:R-:W-:-:S07]  /*27a0*/  FMUL R82, R30, R13 ;  /* 0x0000000d1e527220 */ /* 0x008fce0000400000 */
        /* <DEDUP_REMOVED lines=13> */
[----:B-1----:R-:W-:Y:S01]  /*2880*/  FMUL R77, R21, R6 ;  /* 0x00000006154d7220 */ /* 0x002fe20000400000 */
[----:B--2---:R-:W-:Y:S01]  /*2890*/  FMUL R75, R23, R4 ;  /* 0x00000004174b7220 */ /* 0x004fe20000400000 */
[----:B---3--:R-:W-:Y:S02]  /*28a0*/  FMUL R74, R22, R9 ;  /* 0x00000009164a7220 */ /* 0x008fe40000400000 */
[----:B------:R-:W1:Y:S01]  /*28b0*/  LDTM.16dp256bit.x8 R4, tmem[UR4] ;  /* 0x00000004000479ee */ /* 0x000e6200081a0000 */
[----:B------:R-:W-:-:S04]  /*28c0*/  ULEA.HI UR4, UR8, UR8, URZ, 0x1 ;  /* 0x0000000808047291 */ /* 0x000fc8000f8f08ff */
[----:B------:R-:W-:-:S04]  /*28d0*/  ULOP3.LUT UR4, UR4, 0xfffffffe, URZ, 0xc0, !UPT ;  /* 0xfffffffe04047892 */ /* 0x000fc8000f8ec0ff */
[----:B------:R-:W-:Y:S02]  /*28e0*/  UIADD3 UR4, UPT, UPT, UR8, -UR4, URZ ;  /* 0x8000000408047290 */ /* 0x000fe4000fffe0ff */
[----:B------:R-:W-:-:S04]  /*28f0*/  USHF.R.S32.HI UR8, URZ, 0x1f, UR6 ;  /* 0x0000001fff087899 */ /* 0x000fc80008011406 */
[----:B------:R-:W-:-:S04]  /*2900*/  ULEA.HI UR8, UR8, UR6, URZ, 0x2 ;  /* 0x0000000608087291 */ /* 0x000fc8000f8f10ff */
[----:B------:R-:W-:-:S04]  /*2910*/  ULOP3.LUT UR8, UR8, 0xfffffffc, URZ, 0xc0, !UPT ;  /* 0xfffffffc08087892 */ /* 0x000fc8000f8ec0ff */
[----:B------:R-:W-:Y:S01]  /*2920*/  UIADD3 UR8, UPT, UPT, UR6, -UR8, URZ ;  /* 0x8000000806087290 */ /* 0x000fe2000fffe0ff */
[----:B-1----:R-:W-:Y:S01]  /*2930*/  FMUL R92, R5, UR25 ;  /* 0x00000019055c7c20 */ /* 0x002fe20008400000 */
[----:B------:R-:W-:Y:S01]  /*2940*/  FMUL R91, R4, UR25 ;  /* 0x00000019045b7c20 */ /* 0x000fe20008400000 */
[----:B------:R-:W-:Y:S01]  /*2950*/  FMUL R94, R7, UR25 ;  /* 0x00000019075e7c20 */ /* 0x000fe20008400000 */
[----:B------:R-:W-:Y:S01]  /*2960*/  FMUL R97, R6, UR25 ;  /* 0x0000001906617c20 */ /* 0x000fe20008400000 */
[----:B------:R-:W-:Y:S01]  /*2970*/  FMUL R96, R9, UR25 ;  /* 0x0000001909607c20 */ /* 0x000fe20008400000 */
[----:B------:R-:W-:Y:S01]  /*2980*/  FMUL R99, R8, UR25 ;  /* 0x0000001908637c20 */ /* 0x000fe20008400000 */
[----:B------:R-:W-:Y:S01]  /*2990*/  FMUL R98, R11, UR25 ;  /* 0x000000190b627c20 */ /* 0x000fe20008400000 */
[----:B------:R-:W-:Y:S01]  /*29a0*/  FMUL R101, R10, UR25 ;  /* 0x000000190a657c20 */ /* 0x000fe20008400000 */
[----:B------:R-:W-:Y:S01]  /*29b0*/  F2FP.BF16.F32.PACK_AB R4, R92, R91 ;  /* 0x0000005b5c04723e */ /* 0x000fe200000010ff */
[----:B------:R-:W-:Y:S01]  /*29c0*/  FMUL R103, R14, UR25 ;  /* 0x000000190e677c20 */ /* 0x000fe20008400000 */
[----:B------:R-:W-:Y:S01]  /*29d0*/  F2FP.BF16.F32.PACK_AB R5, R94, R97 ;  /* 0x000000615e05723e */ /* 0x000fe200000010ff */
[----:B------:R-:W-:Y:S01]  /*29e0*/  FMUL R8, R12, UR25 ;  /* 0x000000190c087c20 */ /* 0x000fe20008400000 */
[----:B------:R-:W-:Y:S01]  /*29f0*/  F2FP.BF16.F32.PACK_AB R6, R96, R99 ;  /* 0x000000636006723e */ /* 0x000fe200000010ff */
[----:B------:R-:W-:Y:S01]  /*2a00*/  FMUL R100, R15, UR25 ;  /* 0x000000190f647c20 */ /* 0x000fe20008400000 */
[----:B------:R-:W-:Y:S01]  /*2a10*/  F2FP.BF16.F32.PACK_AB R7, R98, R101 ;  /* 0x000000656207723e */ /* 0x000fe200000010ff */
[----:B------:R-:W-:Y:S01]  /*2a20*/  FMUL R14, R17, UR25 ;  /* 0x00000019110e7c20 */ /* 0x000fe20008400000 */
[----:B------:R-:W-:Y:S01]  /*2a30*/  FMUL R13, R13, UR25 ;  /* 0x000000190d0d7c20 */ /* 0x000fe20008400000 */
[----:B------:R-:W-:Y:S01]  /*2a40*/  FMUL R17, R16, UR25 ;  /* 0x0000001910117c20 */ /* 0x000fe20008400000 */
[----:B------:R-:W-:Y:S01]  /*2a50*/  FMUL R12, R19, UR25 ;  /* 0x00000019130c7c20 */ /* 0x000fe20008400000 */
[----:B------:R1:W-:Y:S01]  /*2a60*/  STSM.16.M88.4 [R93], R4 ;  /* 0x000000045d007844 */ /* 0x0003e20000000200 */
[----:B------:R-:W-:Y:S01]  /*2a70*/  FMUL R15, R18, UR25 ;  /* 0x00000019120f7c20 */ /* 0x000fe20008400000 */
[----:B------:R-:W-:Y:S01]  /*2a80*/  FMUL R95, R8, R95 ;  /* 0x0000005f085f7220 */ /* 0x000fe20000400000 */
[----:B------:R-:W-:Y:S01]  /*2a90*/  F2FP.BF16.F32.PACK_AB R8, R13, R8 ;  /* 0x000000080d08723e */ /* 0x000fe200000010ff */
[----:B------:R-:W-:Y:S01]  /*2aa0*/  FMUL R84, R17, R84 ;  /* 0x0000005411547220 */ /* 0x000fe20000400000 */
[----:B------:R-:W-:Y:S01]  /*2ab0*/  F2FP.BF16.F32.PACK_AB R9, R100, R103 ;  /* 0x000000676409723e */ /* 0x000fe200000010ff */
[----:B------:R-:W-:Y:S01]  /*2ac0*/  FMUL R16, R41, UR25 ;  /* 0x0000001929107c20 */ /* 0x000fe20008400000 */
[----:B------:R-:W-:Y:S01]  /*2ad0*/  F2FP.BF16.F32.PACK_AB R10, R14, R17 ;  /* 0x000000110e0a723e */ /* 0x000fe200000010ff */
[----:B------:R-:W-:Y:S01]  /*2ae0*/  FMUL R17, R43, UR25 ;  /* 0x000000192b117c20 */ /* 0x000fe20008400000 */
[----:B------:R-:W-:Y:S01]  /*2af0*/  F2FP.BF16.F32.PACK_AB R11, R12, R15 ;  /* 0x0000000f0c0b723e */ /* 0x000fe200000010ff */
[----:B------:R-:W-:Y:S01]  /*2b00*/  FMUL R82, R15, R82 ;  /* 0x000000520f527220 */ /* 0x000fe20000400000 */
[----:B------:R-:W-:Y:S01]  /*2b10*/  FMUL R19, R44, UR25 ;  /* 0x000000192c137c20 */ /* 0x000fe20008400000 */
[----:B------:R-:W-:Y:S01]  /*2b20*/  FMUL R15, R40, UR25 ;  /* 0x00000019280f7c20 */ /* 0x000fe20008400000 */
[----:B------:R-:W-:Y:S01]  /*2b30*/  FMUL R18, R45, UR25 ;  /* 0x000000192d127c20 */ /* 0x000fe20008400000 */
[----:B------:R2:W-:Y:S01]  /*2b40*/  STSM.16.M88.4 [R73], R8 ;  /* 0x0000000849007844 */ /* 0x0005e20000000200 */
[----:B------:R-:W-:Y:S01]  /*2b50*/  FMUL R85, R14, R85 ;  /* 0x000000550e557220 */ /* 0x000fe20000400000 */
[----:B------:R-:W-:Y:S01]  /*2b60*/  FMUL R14, R47, -1.4426950216293334961 ;  /* 0xbfb8aa3b2f0e7820 */ /* 0x000fe20000400000 */
[----:B------:R-:W-:Y:S01]  /*2b70*/  FMUL R21, R21, UR25 ;  /* 0x0000001915157c20 */ /* 0x000fe20008400000 */
[----:B------:R-:W-:Y:S01]  /*2b80*/  FMUL R44, R20, UR25 ;  /* 0x00000019142c7c20 */ /* 0x000fe20008400000 */
[----:B------:R-:W-:Y:S01]  /*2b90*/  FMUL R88, R13, R88 ;  /* 0x000000580d587220 */ /* 0x000fe20000400000 */
[----:B------:R-:W-:Y:S01]  /*2ba0*/  FMUL R83, R12, R83 ;  /* 0x000000530c537220 */ /* 0x000fe20000400000 */
[----:B------:R-:W-:Y:S01]  /*2bb0*/  FMUL R40, R46, -1.4426950216293334961 ;  /* 0xbfb8aa3b2e287820 */ /* 0x000fe20000400000 */
[----:B------:R-:W-:Y:S01]  /*2bc0*/  FMUL R80, R91, R80 ;  /* 0x000000505b507220 */ /* 0x000fe20000400000 */
[----:B------:R-:W-:Y:S01]  /*2bd0*/  FMUL R12, R44, R89 ;  /* 0x000000592c0c7220 */ /* 0x000fe20000400000 */
[----:B------:R-:W-:Y:S01]  /*2be0*/  FMUL R13, R21, R90 ;  /* 0x0000005a150d7220 */ /* 0x000fe20000400000 */
[----:B------:R-:W-:Y:S01]  /*2bf0*/  HFMA2 R91, -RZ, RZ, 0, 0 ;  /* 0x00000000ff5b7431 */ /* 0x000fe200000001ff */
[----:B------:R-:W-:Y:S01]  /*2c00*/  MUFU.EX2 R14, R14 ;  /* 0x0000000e000e7308 */ /* 0x000fe20000000800 */
[----:B------:R-:W-:Y:S01]  /*2c10*/  FMUL R22, R22, UR25 ;  /* 0x0000001916167c20 */ /* 0x000fe20008400000 */
[----:B------:R-:W-:Y:S01]  /*2c20*/  LEA R90, R36, R64, 0xd ;  /* 0x00000040245a7211 */ /* 0x000fe200078e68ff */
[----:B------:R-:W-:Y:S01]  /*2c30*/  HFMA2 R45, -RZ, RZ, 0, 0 ;  /* 0x00000000ff2d7431 */ /* 0x000fe200000001ff */
[----:B------:R-:W-:Y:S01]  /*2c40*/  F2FP.BF16.F32.PACK_AB R12, R13, R12 ;  /* 0x0000000c0d0c723e */ /* 0x000fe200000010ff */
[----:B-1----:R-:W-:Y:S01]  /*2c50*/  FMUL R5, R38, -1.4426950216293334961 ;  /* 0xbfb8aa3b26057820 */ /* 0x002fe20000400000 */
[----:B------:R-:W-:Y:S01]  /*2c60*/  FMUL R4, R39, -1.4426950216293334961 ;  /* 0xbfb8aa3b27047820 */ /* 0x000fe20000400000 */
[----:B------:R-:W-:Y:S01]  /*2c70*/  FMUL R7, R17, -1.4426950216293334961 ;  /* 0xbfb8aa3b11077820 */ /* 0x000fe20000400000 */
[----:B------:R-:W-:Y:S01]  /*2c80*/  FMUL R6, R16, -1.4426950216293334961 ;  /* 0xbfb8aa3b10067820 */ /* 0x000fe20000400000 */
[----:B------:R-:W-:Y:S01]  /*2c90*/  MUFU.EX2 R40, R40 ;  /* 0x0000002800287308 */ /* 0x000fe20000000800 */
[----:B------:R-:W-:Y:S01]  /*2ca0*/  FMUL R13, R22, R71 ;  /* 0x00000047160d7220 */ /* 0x000fe20000400000 */
[----:B------:R-:W-:Y:S01]  /*2cb0*/  MOV R43, UR4 ;  /* 0x00000004002b7c02 */ /* 0x000fe20008000f00 */
[----:B------:R-:W-:Y:S01]  /*2cc0*/  FMUL R24, R24, UR25 ;  /* 0x0000001918187c20 */ /* 0x000fe20008400000 */
[----:B------:R-:W-:-:S02]  /*2cd0*/  HFMA2 R93, -RZ, RZ, 0, 0 ;  /* 0x00000000ff5d7431 */ /* 0x000fc400000001ff */
[----:B------:R-:W-:Y:S01]  /*2ce0*/  FMUL R81, R92, R81 ;  /* 0x000000515c517220 */ /* 0x000fe20000400000 */
[----:B------:R-:W-:Y:S01]  /*2cf0*/  FMUL R77, R96, R77 ;  /* 0x0000004d604d7220 */ /* 0x000fe20000400000 */
[----:B------:R-:W-:Y:S01]  /*2d00*/  FMUL R37, R24, R37 ;  /* 0x0000002518257220 */ /* 0x000fe20000400000 */
[----:B------:R-:W1:Y:S01]  /*2d10*/  MUFU.EX2 R5, R5 ;  /* 0x0000000500057308 */ /* 0x000e620000000800 */
[----:B------:R-:W-:Y:S01]  /*2d20*/  LEA R92, R43, R68, 0xd ;  /* 0x000000442b5c7211 */ /* 0x000fe200078e68ff */
[----:B--2---:R-:W-:Y:S01]  /*2d30*/  FMUL R9, R42, -1.4426950216293334961 ;  /* 0xbfb8aa3b2a097820 */ /* 0x004fe20000400000 */
[----:B------:R-:W-:Y:S01]  /*2d40*/  FMUL R11, R19, -1.4426950216293334961 ;  /* 0xbfb8aa3b130b7820 */ /* 0x000fe20000400000 */
[----:B------:R-:W-:Y:S01]  /*2d50*/  FMUL R8, R15, -1.4426950216293334961 ;  /* 0xbfb8aa3b0f087820 */ /* 0x000fe20000400000 */
[----:B------:R-:W-:Y:S01]  /*2d60*/  FMUL R10, R18, -1.4426950216293334961 ;  /* 0xbfb8aa3b120a7820 */ /* 0x000fe20000400000 */
[----:B------:R-:W-:Y:S01]  /*2d70*/  MOV R73, RZ ;  /* 0x000000ff00497202 */ /* 0x000fe20000000f00 */
[----:B------:R-:W-:Y:S01]  /*2d80*/  FMUL R26, R26, UR25 ;  /* 0x000000191a1a7c20 */ /* 0x000fe20008400000 */
[----:B------:R-:W2:Y:S01]  /*2d90*/  MUFU.EX2 R4, R4 ;  /* 0x0000000400047308 */ /* 0x000ea20000000800 */
[----:B------:R-:W-:Y:S01]  /*2da0*/  LEA R96, R43, R69, 0xd ;  /* 0x000000452b607211 */ /* 0x000fe200078e68ff */
[----:B------:R-:W-:Y:S01]  /*2db0*/  FMUL R31, R31, UR25 ;  /* 0x000000191f1f7c20 */ /* 0x000fe20008400000 */
[----:B------:R-:W-:Y:S01]  /*2dc0*/  FMUL R30, R30, UR25 ;  /* 0x000000191e1e7c20 */ /* 0x000fe20008400000 */
[----:B------:R-:W-:Y:S01]  /*2dd0*/  FMUL R78, R97, R78 ;  /* 0x0000004e614e7220 */ /* 0x000fe20000400000 */
[----:B------:R-:W-:Y:S01]  /*2de0*/  MOV R97, RZ ;  /* 0x000000ff00617202 */ /* 0x000fe20000000f00 */
[----:B------:R-:W-:Y:S01]  /*2df0*/  FMUL R79, R94, R79 ;  /* 0x0000004f5e4f7220 */ /* 0x000fe20000400000 */
[----:B------:R-:W-:Y:S01]  /*2e00*/  FMUL R76, R99, R76 ;  /* 0x0000004c634c7220 */ /* 0x000fe20000400000 */
[----:B------:R-:W3:Y:S01]  /*2e10*/  MUFU.EX2 R7, R7 ;  /* 0x0000000700077308 */ /* 0x000ee20000000800 */
[----:B-1----:R-:W-:Y:S01]  /*2e20*/  FADD R5, R5, 1 ;  /* 0x3f80000005057421 */ /* 0x002fe20000000000 */
[----:B------:R-:W-:Y:S01]  /*2e30*/  FMUL R74, R101, R74 ;  /* 0x0000004a654a7220 */ /* 0x000fe20000400000 */
[----:B------:R-:W-:Y:S01]  /*2e40*/  FMUL R75, R98, R75 ;  /* 0x0000004b624b7220 */ /* 0x000fe20000400000 */
[----:B------:R-:W-:Y:S01]  /*2e50*/  FMUL R86, R103, R86 ;  /* 0x0000005667567220 */ /* 0x000fe20000400000 */
[----:B------:R-:W-:-:S03]  /*2e60*/  FMUL R87, R100, R87 ;  /* 0x0000005764577220 */ /* 0x000fc60000400000 */
[----:B------:R-:W1:Y:S01]  /*2e70*/  MUFU.EX2 R9, R9 ;  /* 0x0000000900097308 */ /* 0x000e620000000800 */
[----:B--2---:R-:W-:Y:S01]  /*2e80*/  FADD R20, R4, 1 ;  /* 0x3f80000004147421 */ /* 0x004fe20000000000 */
[----:B------:R-:W-:Y:S02]  /*2e90*/  F2FP.BF16.F32.PACK_AB R4, R21, R44 ;  /* 0x0000002c1504723e */ /* 0x000fe400000010ff */
[----:B------:R-:W-:Y:S02]  /*2ea0*/  MOV R21, R90 ;  /* 0x0000005a00157202 */ /* 0x000fe40000000f00 */
[----:B------:R-:W-:Y:S02]  /*2eb0*/  LEA R44, R43, R66, 0xd ;  /* 0x000000422b2c7211 */ /* 0x000fe400078e68ff */
[----:B------:R-:W2:Y:S01]  /*2ec0*/  MUFU.EX2 R6, R6 ;  /* 0x0000000600067308 */ /* 0x000ea20000000800 */
[----:B---3--:R-:W-:Y:S01]  /*2ed0*/  FADD R90, R7, 1 ;  /* 0x3f800000075a7421 */ /* 0x008fe20000000000 */
[----:B------:R-:W-:-:S06]  /*2ee0*/  FMUL R7, R27, UR25 ;  /* 0x000000191b077c20 */ /* 0x000fcc0008400000 */
[----:B------:R-:W-:Y:S01]  /*2ef0*/  MUFU.EX2 R11, R11 ;  /* 0x0000000b000b7308 */ /* 0x000fe20000000800 */
[----:B-1----:R-:W-:-:S07]  /*2f00*/  FADD R9, R9, 1 ;  /* 0x3f80000009097421 */ /* 0x002fce0000000000 */
[----:B------:R-:W1:Y:S01]  /*2f10*/  MUFU.EX2 R8, R8 ;  /* 0x0000000800087308 */ /* 0x000e620000000800 */
[----:B--2---:R-:W-:-:S07]  /*2f20*/  FADD R6, R6, 1 ;  /* 0x3f80000006067421 */ /* 0x004fce0000000000 */
[----:B------:R-:W-:Y:S08]  /*2f30*/  MUFU.EX2 R10, R10 ;  /* 0x0000000a000a7308 */ /* 0x000ff00000000800 */
[----:B------:R2:W3:Y:S01]  /*2f40*/  MUFU.RCP R41, R5 ;  /* 0x0000000500297308 */ /* 0x0004e20000001000 */
[----:B-1----:R-:W-:-:S07]  /*2f50*/  FADD R8, R8, 1 ;  /* 0x3f80000008087421 */ /* 0x002fce0000000000 */
[----:B------:R-:W1:Y:S08]  /*2f60*/  MUFU.RCP R20, R20 ;  /* 0x0000001400147308 */ /* 0x000e700000001000 */
[----:B------:R-:W4:Y:S01]  /*2f70*/  MUFU.RCP R9, R9 ;  /* 0x0000000900097308 */ /* 0x000f220000001000 */
[----:B--2---:R-:W-:Y:S01]  /*2f80*/  FMUL R5, R23, UR25 ;  /* 0x0000001917057c20 */ /* 0x004fe20008400000 */
[----:B---3--:R-:W-:-:S03]  /*2f90*/  FMUL R41, R38, R41 ;  /* 0x0000002926297220 */ /* 0x008fc60000400000 */
[C---:B------:R-:W-:Y:S01]  /*2fa0*/  FMUL R72, R5.reuse, R72 ;  /* 0x0000004805487220 */ /* 0x040fe20000400000 */
[----:B------:R-:W-:Y:S02]  /*2fb0*/  F2FP.BF16.F32.PACK_AB R5, R5, R22 ;  /* 0x000000160505723e */ /* 0x000fe400000010ff */
[----:B------:R-:W2:Y:S02]  /*2fc0*/  MUFU.RCP R90, R90 ;  /* 0x0000005a005a7308 */ /* 0x000ea40000001000 */
[----:B------:R-:W-:Y:S02]  /*2fd0*/  F2FP.BF16.F32.PACK_AB R13, R72, R13 ;  /* 0x0000000d480d723e */ /* 0x000fe400000010ff */
[----:B------:R-:W-:Y:S02]  /*2fe0*/  LEA R72, R36, R65, 0xd ;  /* 0x0000004124487211 */ /* 0x000fe400078e68ff */
[----:B------:R-:W-:Y:S01]  /*2ff0*/  MOV R36, R44 ;  /* 0x0000002c00247202 */ /* 0x000fe20000000f00 */
[----:B------:R-:W-:Y:S01]  /*3000*/  FADD R45, R40, 1 ;  /* 0x3f800000282d7421 */ /* 0x000fe20000000000 */
[----:B------:R-:W-:Y:S01]  /*3010*/  MOV R22, R72 ;  /* 0x0000004800167202 */ /* 0x000fe20000000f00 */
[----:B------:R-:W-:Y:S01]  /*3020*/  FADD R72, R11, 1 ;  /* 0x3f8000000b487421 */ /* 0x000fe20000000000 */
[----:B------:R-:W-:Y:S01]  /*3030*/  FADD R11, R10, 1 ;  /* 0x3f8000000a0b7421 */ /* 0x000fe20000000000 */
[----:B------:R3:W5:Y:S01]  /*3040*/  MUFU.RCP R23, R6 ;  /* 0x0000000600177308 */ /* 0x0007620000001000 */
[----:B------:R-:W-:Y:S01]  /*3050*/  FADD R10, R14, 1 ;  /* 0x3f8000000e0a7421 */ /* 0x000fe20000000000 */
[----:B-1----:R-:W-:Y:S01]  /*3060*/  FMUL R44, R39, R20 ;  /* 0x00000014272c7220 */ /* 0x002fe20000400000 */
[----:B----4-:R-:W-:Y:S01]  /*3070*/  FMUL R9, R42, R9 ;  /* 0x000000092a097220 */ /* 0x010fe20000400000 */
[----:B------:R-:W-:Y:S01]  /*3080*/  FMUL R14, R35, UR25 ;  /* 0x00000019230e7c20 */ /* 0x000fe20008400000 */
[----:B--2---:R-:W-:Y:S01]  /*3090*/  FMUL R90, R17, R90 ;  /* 0x0000005a115a7220 */ /* 0x004fe20000400000 */
[----:B------:R-:W-:-:S02]  /*30a0*/  FMUL R27, R7, R44 ;  /* 0x0000002c071b7220 */ /* 0x000fc40000400000 */
[----:B------:R-:W1:Y:S01]  /*30b0*/  MUFU.RCP R8, R8 ;  /* 0x0000000800087308 */ /* 0x000e620000001000 */
[----:B------:R-:W-:Y:S01]  /*30c0*/  FMUL R44, R26, R41 ;  /* 0x000000291a2c7220 */ /* 0x000fe20000400000 */
[----:B------:R-:W-:Y:S01]  /*30d0*/  FMUL R41, R34, UR25 ;  /* 0x0000001922297c20 */ /* 0x000fe20008400000 */
[----:B------:R-:W-:Y:S01]  /*30e0*/  FMUL R34, R30, R9 ;  /* 0x000000091e227220 */ /* 0x000fe20000400000 */
[----:B------:R-:W-:Y:S02]  /*30f0*/  F2FP.BF16.F32.PACK_AB R9, R31, R30 ;  /* 0x0000001e1f09723e */ /* 0x000fe400000010ff */
[----:B------:R-:W-:Y:S02]  /*3100*/  F2FP.BF16.F32.PACK_AB R7, R7, R26 ;  /* 0x0000001a0707723e */ /* 0x000fe400000010ff */
[----:B------:R-:W2:Y:S01]  /*3110*/  MUFU.RCP R72, R72 ;  /* 0x0000004800487308 */ /* 0x000ea20000001000 */
[----:B---3--:R-:W-:Y:S01]  /*3120*/  FMUL R6, R25, UR25 ;  /* 0x0000001919067c20 */ /* 0x008fe20008400000 */
[----:B------:R-:W-:-:S02]  /*3130*/  MOV R25, RZ ;  /* 0x000000ff00197202 */ /* 0x000fc40000000f00 */
[----:B------:R-:W-:Y:S01]  /*3140*/  MOV R26, R96 ;  /* 0x00000060001a7202 */ /* 0x000fe20000000f00 */
[C---:B------:R-:W-:Y:S01]  /*3150*/  FMUL R20, R6.reuse, R59 ;  /* 0x0000003b06147220 */ /* 0x040fe20000400000 */
[----:B------:R-:W-:Y:S02]  /*3160*/  F2FP.BF16.F32.PACK_AB R6, R6, R24 ;  /* 0x000000180606723e */ /* 0x000fe400000010ff */
[----:B------:R-:W3:Y:S01]  /*3170*/  MUFU.RCP R11, R11 ;  /* 0x0000000b000b7308 */ /* 0x000ee20000001000 */
[----:B------:R-:W-:Y:S01]  /*3180*/  LEA R24, R43, R67, 0xd ;  /* 0x000000432b187211 */ /* 0x000fe200078e68ff */
[----:B------:R-:W-:Y:S01]  /*3190*/  FMUL R43, R29, UR25 ;  /* 0x000000191d2b7c20 */ /* 0x000fe20008400000 */
[----:B------:R-:W-:Y:S01]  /*31a0*/  FMUL R29, R32, UR25 ;  /* 0x00000019201d7c20 */ /* 0x000fe20008400000 */
[----:B-----5:R-:W-:Y:S01]  /*31b0*/  FMUL R32, R16, R23 ;  /* 0x0000001710207220 */ /* 0x020fe20000400000 */
[----:B------:R-:W-:Y:S01]  /*31c0*/  MOV R25, R24 ;  /* 0x0000001800197202 */ /* 0x000fe20000000f00 */
[----:B-1----:R-:W-:Y:S01]  /*31d0*/  FMUL R23, R15, R8 ;  /* 0x000000080f177220 */ /* 0x002fe20000400000 */
[----:B------:R-:W-:Y:S01]  /*31e0*/  MOV R24, R92 ;  /* 0x0000005c00187202 */ /* 0x000fe20000000f00 */
[----:B------:R-:W1:Y:S01]  /*31f0*/  MUFU.RCP R10, R10 ;  /* 0x0000000a000a7308 */ /* 0x000e620000001000 */
[----:B------:R-:W-:Y:S01]  /*3200*/  FMUL R92, R28, UR25 ;  /* 0x000000191c5c7c20 */ /* 0x000fe20008400000 */
[----:B------:R-:W-:Y:S01]  /*3210*/  FMUL R28, R33, UR25 ;  /* 0x00000019211c7c20 */ /* 0x000fe20008400000 */
[----:B------:R-:W-:Y:S01]  /*3220*/  FMUL R33, R31, R90 ;  /* 0x0000005a1f217220 */ /* 0x000fe20000400000 */
[----:B------:R-:W-:Y:S01]  /*3230*/  FMUL R35, R43, R32 ;  /* 0x000000202b237220 */ /* 0x000fe20000400000 */
[----:B------:R-:W-:Y:S01]  /*3240*/  MOV R90, UR8 ;  /* 0x00000008005a7c02 */ /* 0x000fe20008000f00 */
[----:B--2---:R-:W-:Y:S01]  /*3250*/  FMUL R32, R19, R72 ;  /* 0x0000004813207220 */ /* 0x004fe20000400000 */
[----:B------:R-:W-:Y:S01]  /*3260*/  FMUL R40, R92, R23 ;  /* 0x000000175c287220 */ /* 0x000fe20000400000 */
[----:B------:R-:W2:Y:S01]  /*3270*/  MUFU.RCP R45, R45 ;  /* 0x0000002d002d7308 */ /* 0x000ea20000001000 */
[----:B---3--:R-:W-:Y:S01]  /*3280*/  FMUL R31, R18, R11 ;  /* 0x0000000b121f7220 */ /* 0x008fe20000400000 */
[----:B------:R-:W-:Y:S01]  /*3290*/  LEA R72, R90, R61, 0xd ;  /* 0x0000003d5a487211 */ /* 0x000fe200078e68ff */
[----:B------:R-:W-:Y:S01]  /*32a0*/  FMUL R32, R29, R32 ;  /* 0x000000201d207220 */ /* 0x000fe20000400000 */
[----:B------:R-:W-:Y:S01]  /*32b0*/  F2FP.BF16.F32.PACK_AB R8, R43, R92 ;  /* 0x0000005c2b08723e */ /* 0x000fe200000010ff */
[----:B------:R-:W-:Y:S01]  /*32c0*/  FMUL R31, R28, R31 ;  /* 0x0000001f1c1f7220 */ /* 0x000fe20000400000 */
[C---:B------:R-:W-:Y:S01]  /*32d0*/  LEA R96, R90.reuse, R63, 0xd ;  /* 0x0000003f5a607211 */ /* 0x040fe200078e68ff */
[----:B------:R3:W-:Y:S01]  /*32e0*/  STSM.16.M88.4 [R21], R4 ;  /* 0x0000000415007844 */ /* 0x0007e20000000200 */
[----:B------:R-:W-:Y:S01]  /*32f0*/  LEA R92, R90, R64, 0xd ;  /* 0x000000405a5c7211 */ /* 0x000fe200078e68ff */
[----:B-1----:R-:W-:Y:S01]  /*3300*/  FMUL R11, R47, R10 ;  /* 0x0000000a2f0b7220 */ /* 0x002fe20000400000 */
[----:B------:R-:W-:-:S02]  /*3310*/  F2FP.BF16.F32.PACK_AB R10, R28, R29 ;  /* 0x0000001d1c0a723e */ /* 0x000fc400000010ff */
[----:B------:R-:W-:Y:S01]  /*3320*/  LEA R90, R90, R65, 0xd ;  /* 0x000000415a5a7211 */ /* 0x000fe200078e68ff */
[C---:B------:R-:W-:Y:S01]  /*3330*/  FMUL R29, R14.reuse, R11 ;  /* 0x0000000b0e1d7220 */ /* 0x040fe20000400000 */
[----:B------:R-:W-:Y:S02]  /*3340*/  F2FP.BF16.F32.PACK_AB R11, R14, R41 ;  /* 0x000000290e0b723e */ /* 0x000fe400000010ff */
[----:B------:R-:W-:Y:S01]  /*3350*/  MOV R72, R72 ;  /* 0x0000004800487202 */ /* 0x000fe20000000f00 */
[----:B--2---:R-:W-:Y:S01]  /*3360*/  FMUL R30, R46, R45 ;  /* 0x0000002d2e1e7220 */ /* 0x004fe20000400000 */
[----:B------:R-:W-:Y:S01]  /*3370*/  MOV R43, R96 ;  /* 0x00000060002b7202 */ /* 0x000fe20000000f00 */
[----:B------:R1:W-:Y:S01]  /*3380*/  STSM.16.M88.4 [R22], R8 ;  /* 0x0000000816007844 */ /* 0x0003e20000000200 */
[----:B------:R-:W-:Y:S01]  /*3390*/  F2FP.BF16.F32.PACK_AB R59, R39, R38 ;  /* 0x00000026273b723e */ /* 0x000fe200000010ff */
[----:B------:R-:W-:Y:S01]  /*33a0*/  FMUL R30, R41, R30 ;  /* 0x0000001e291e7220 */ /* 0x000fe20000400000 */
[----:B------:R-:W-:Y:S01]  /*33b0*/  MOV R41, R92 ;  /* 0x0000005c00297202 */ /* 0x000fe20000000f00 */
[----:B------:R2:W-:Y:S01]  /*33c0*/  STSM.16.M88.4 [R72], R48 ;  /* 0x0000003048007844 */ /* 0x0005e20000000200 */
[----:B------:R-:W-:-:S02]  /*33d0*/  F2FP.BF16.F32.PACK_AB R18, R18, R19 ;  /* 0x000000131212723e */ /* 0x000fc400000010ff */
[----:B------:R-:W-:Y:S01]  /*33e0*/  MOV R28, R90 ;  /* 0x0000005a001c7202 */ /* 0x000fe20000000f00 */
[----:B------:R2:W-:Y:S01]  /*33f0*/  STSM.16.M88.4 [R43], R52 ;  /* 0x000000342b007844 */ /* 0x0005e20000000200 */
[----:B------:R-:W-:Y:S02]  /*3400*/  F2FP.BF16.F32.PACK_AB R16, R16, R15 ;  /* 0x0000000f1010723e */ /* 0x000fe400000010ff */
[----:B------:R-:W-:Y:S01]  /*3410*/  F2FP.BF16.F32.PACK_AB R17, R17, R42 ;  /* 0x0000002a1111723e */ /* 0x000fe200000010ff */
[----:B------:R2:W-:Y:S01]  /*3420*/  STSM.16.M88.4 [R41], R56 ;  /* 0x0000003829007844 */ /* 0x0005e20000000200 */
[----:B------:R-:W-:Y:S02]  /*3430*/  F2FP.BF16.F32.PACK_AB R19, R47, R46 ;  /* 0x0000002e2f13723e */ /* 0x000fe400000010ff */
[----:B------:R-:W-:Y:S02]  /*3440*/  F2FP.BF16.F32.PACK_AB R14, R20, R37 ;  /* 0x00000025140e723e */ /* 0x000fe400000010ff */
[----:B------:R-:W-:Y:S01]  /*3450*/  F2FP.BF16.F32.PACK_AB R20, R88, R95 ;  /* 0x0000005f5814723e */ /* 0x000fe200000010ff */
[----:B------:R2:W-:Y:S01]  /*3460*/  STSM.16.M88.4 [R28], R16 ;  /* 0x000000101c007844 */ /* 0x0005e20000000200 */
[----:B---3--:R-:W-:-:S02]  /*3470*/  F2FP.BF16.F32.PACK_AB R4, R81, R80 ;  /* 0x000000505104723e */ /* 0x008fc400000010ff */
[----:B------:R-:W-:Y:S02]  /*3480*/  F2FP.BF16.F32.PACK_AB R5, R79, R78 ;  /* 0x0000004e4f05723e */ /* 0x000fe400000010ff */
[----:B------:R-:W-:Y:S02]  /*3490*/  F2FP.BF16.F32.PACK_AB R6, R77, R76 ;  /* 0x0000004c4d06723e */ /* 0x000fe400000010ff */
[----:B------:R-:W-:Y:S02]  /*34a0*/  F2FP.BF16.F32.PACK_AB R7, R75, R74 ;  /* 0x0000004a4b07723e */ /* 0x000fe400000010ff */
[----:B------:R-:W-:Y:S02]  /*34b0*/  F2FP.BF16.F32.PACK_AB R21, R87, R86 ;  /* 0x000000565715723e */ /* 0x000fe400000010ff */
[----:B------:R-:W-:Y:S01]  /*34c0*/  F2FP.BF16.F32.PACK_AB R23, R83, R82 ;  /* 0x000000525317723e */ /* 0x000fe200000010ff */
[----:B------:R2:W-:Y:S01]  /*34d0*/  STSM.16.M88.4 [R36], R4 ;  /* 0x0000000424007844 */ /* 0x0005e20000000200 */
[----:B-1----:R-:W-:-:S02]  /*34e0*/  F2FP.BF16.F32.PACK_AB R22, R85, R84 ;  /* 0x000000545516723e */ /* 0x002fc400000010ff */
[----:B------:R-:W-:Y:S02]  /*34f0*/  F2FP.BF16.F32.PACK_AB R15, R27, R44 ;  /* 0x0000002c1b0f723e */ /* 0x000fe400000010ff */
[----:B------:R-:W-:Y:S01]  /*3500*/  F2FP.BF16.F32.PACK_AB R8, R35, R40 ;  /* 0x000000282308723e */ /* 0x000fe200000010ff */
[----:B------:R2:W-:Y:S01]  /*3510*/  STSM.16.M88.4 [R25], R20 ;  /* 0x0000001419007844 */ /* 0x0005e20000000200 */
[----:B------:R-:W-:Y:S02]  /*3520*/  F2FP.BF16.F32.PACK_AB R9, R33, R34 ;  /* 0x000000222109723e */ /* 0x000fe400000010ff */
[----:B------:R-:W-:Y:S01]  /*3530*/  F2FP.BF16.F32.PACK_AB R10, R31, R32 ;  /* 0x000000201f0a723e */ /* 0x000fe200000010ff */
[----:B------:R2:W-:Y:S01]  /*3540*/  STSM.16.M88.4 [R24], R12 ;  /* 0x0000000c18007844 */ /* 0x0005e20000000200 */
[----:B------:R-:W-:-:S05]  /*3550*/  F2FP.BF16.F32.PACK_AB R11, R29, R30 ;  /* 0x0000001e1d0b723e */ /* 0x000fca00000010ff */
[----:B------:R2:W-:Y:S01]  /*3560*/  STSM.16.M88.4 [R26], R8 ;  /* 0x000000081a007844 */ /* 0x0005e20000000200 */
[----:B------:R1:W-:Y:S06]  /*3570*/  MEMBAR.ALL.CTA ;  /* 0x0000000000007992 */ /* 0x0003ec0000008000 */
[----:B-1----:R-:W1:Y:S02]  /*3580*/  FENCE.VIEW.ASYNC.S ;  /* 0x00000000000073c6 */ /* 0x002e640000000000 */
[----:B-1----:R-:W-:Y:S06]  /*3590*/  BAR.SYNC.DEFER_BLOCKING 0x1, 0x80 ;  /* 0x0042000000007b1d */ /* 0x002fec0000010000 */
[----:B------:R-:W-:Y:S05]  /*35a0*/  BRA.U !UP2, `(.L_x_25) ;  /* 0x000000010a507547 */ /* 0x000fea000b800000 */
[----:B------:R-:W-:Y:S02]  /*35b0*/  USHF.L.U32 UR12, UR12, 0xc, URZ ;  /* 0x0000000c0c0c7899 */ /* 0x000fe400080006ff */
[----:B------:R-:W-:Y:S02]  /*35c0*/  USHF.L.U32 UR8, UR8, 0xc, URZ ;  /* 0x0000000c08087899 */ /* 0x000fe400080006ff */
[----:B------:R-:W-:Y:S02]  /*35d0*/  USHF.L.U32 UR4, UR4, 0xc, URZ ;  /* 0x0000000c04047899 */ /* 0x000fe400080006ff */
[----:B------:R-:W-:Y:S02]  /*35e0*/  UIADD3 UR12, UPT, UPT, UR12, UR12, URZ ;  /* 0x0000000c0c0c7290 */ /* 0x000fe4000fffe0ff */
[----:B------:R-:W-:Y:S02]  /*35f0*/  ULEA UR13, UR26, UR13, 0x8 ;  /* 0x0000000d1a0d7291 */ /* 0x000fe4000f8e40ff */
[----:B------:R-:W-:-:S02]  /*3600*/  UIADD3 UR8, UPT, UPT, UR8, UR8, URZ ;  /* 0x0000000808087290 */ /* 0x000fc4000fffe0ff */
[----:B------:R-:W-:Y:S02]  /*3610*/  ULEA UR5, UR26, UR5, 0x2 ;  /* 0x000000051a057291 */ /* 0x000fe4000f8e10ff */
[----:B------:R-:W-:Y:S02]  /*3620*/  UIADD3 UR4, UPT, UPT, UR24, UR4, UR4 ;  /* 0x0000000418047290 */ /* 0x000fe4000fffe004 */
[----:B------:R-:W-:Y:S02]  /*3630*/  UIADD3 UR12, UPT, UPT, UR12, 0x400, UR24 ;  /* 0x000004000c0c7890 */ /* 0x000fe4000fffe018 */
[----:B------:R-:W-:Y:S02]  /*3640*/  UIADD3 UR9, UPT, UPT, UR13, 0x40, URZ ;  /* 0x000000400d097890 */ /* 0x000fe4000fffe0ff */
[----:B------:R-:W-:Y:S02]  /*3650*/  UIADD3 UR8, UPT, UPT, UR8, 0x400, UR24 ;  /* 0x0000040008087890 */ /* 0x000fe4000fffe018 */
[----:B------:R-:W-:-:S02]  /*3660*/  USHF.L.U32 UR5, UR5, 0x5, URZ ;  /* 0x0000000505057899 */ /* 0x000fc400080006ff */
[----:B------:R-:W-:Y:S01]  /*3670*/  UIADD3 UR4, UPT, UPT, UR4, 0x8400, URZ ;  /* 0x0000840004047890 */ /* 0x000fe2000fffe0ff */
[----:B------:R1:W-:Y:S01]  /*3680*/  UTMASTG.2D [UR12], [UR30], desc[URZ] ;  /* 0x0000ff0c1e0073b5 */ /* 0x0003e20008009000 */
[----:B------:R-:W-:Y:S01]  /*3690*/  UMOV UR10, UR14 ;  /* 0x0000000e000a7c82 */ /* 0x000fe20008000000 */
[----:B------:R-:W-:Y:S02]  /*36a0*/  UMOV UR6, UR14 ;  /* 0x0000000e00067c82 */ /* 0x000fe40008000000 */
[----:B------:R1:W-:Y:S04]  /*36b0*/  UTMASTG.2D [UR8], [UR30], desc[URZ] ;  /* 0x0000ff081e0073b5 */ /* 0x0003e80008009000 */
[----:B------:R1:W-:Y:S01]  /*36c0*/  UTMASTG.2D [UR4], [UR28], desc[URZ] ;  /* 0x0000ff041c0073b5 */ /* 0x0003e20008009000 */
[----:B------:R0:W-:Y:S01]  /*36d0*/  UTMACMDFLUSH ;  /* 0x00000000000079b7 */ /* 0x0001e20000000000 */
[----:B-1----:R-:W-:-:S04]  /*36e0*/  DEPBAR.LE SB0, 0x3 ;  /* 0x000080c00000791a */ /* 0x002fc80000000000 */
.L_x_25:
[----:B------:R-:W-:Y:S01]  /*36f0*/  BAR.SYNC.DEFER_BLOCKING 0x1, 0x80 ;  /* 0x0042000000007b1d */ /* 0x000fe20000010000 */
[----:B------:R-:W-:Y:S02]  /*3700*/  UPLOP3.LUT UP0, UPT, UPT, UPT, UP1, 0x80, 0x8 ;  /* 0x000000000008789c */ /* 0x000fe40003f0f010 */
[----:B------:R-:W-:-:S03]  /*3710*/  UPLOP3.LUT UP1, UPT, UPT, UPT, UPT, 0x40, 0x4 ;  /* 0x000000000004789c */ /* 0x000fc60003f2e870 */
[----:B------:R-:W-:-:S04]  /*3720*/  UMOV UR5, 0x2 ;  /* 0x0000000200057882 */ /* 0x000fc80000000000 */
[----:B------:R-:W-:Y:S05]  /*3730*/  BRA.U UP0, `(.L_x_26) ;  /* 0xffffffe500c07547 */ /* 0x000fea000b83ffff */
[----:B------:R-:W1:Y:S01]  /*3740*/  LDCU.64 UR4, c[0x0][0x5c0] ;  /* 0x0000b800ff0477ac */ /* 0x000e620008000a00 */
[----:B------:R-:W-:Y:S01]  /*3750*/  UIADD3 UR21, UPT, UPT, UR11, UR21, URZ ;  /* 0x000000150b157290 */ /* 0x000fe2000fffe0ff */
[----:B------:R-:W-:-:S03]  /*3760*/  ELECT P0, URZ, PT ;  /* 0x0000000000ff782f */ /* 0x000fc60003800000 */
[----:B------:R-:W-:Y:S02]  /*3770*/  UISETP.GE.AND UP0, UPT, UR21, 0x400, UPT ;  /* 0x000004001500788c */ /* 0x000fe4000bf06270 */
[----:B------:R-:W-:Y:S02]  /*3780*/  UIADD3 UR7, UPT, UPT, UR7, 0x1, URZ ;  /* 0x0000000107077890 */ /* 0x000fe4000fffe0ff */
[----:B-1----:R-:W-:-:S06]  /*3790*/  UIMAD.WIDE.U32 UR8, UR21, UR5, URZ ;  /* 0x00000005150872a5 */ /* 0x002fcc000f8e00ff */
[----:B--2---:R-:W-:Y:S01]  /*37a0*/  @P0 IMAD.MOV.U32 R5, RZ, RZ, 0x1 ;  /* 0x00000001ff050424 */ /* 0x004fe200078e00ff */
[----:B------:R-:W1:Y:S03]  /*37b0*/  LDCU UR5, c[0x0][0x5d0] ;  /* 0x0000ba00ff0577ac */ /* 0x000e660008000800 */
[----:B------:R2:W-:Y:S01]  /*37c0*/  @P0 SYNCS.ARRIVE.TRANS64.ART0 RZ, [R0+URZ+0x50], R5 ;  /* 0x0000500500ff09a7 */ /* 0x0005e200085000ff */
[----:B------:R-:W-:-:S04]  /*37d0*/  UIADD3 UR6, UPT, UPT, UR21, -UR9, URZ ;  /* 0x8000000915067290 */ /* 0x000fc8000fffe0ff */
[----:B------:R-:W-:-:S04]  /*37e0*/  USHF.R.U32.HI UR6, URZ, UR20, UR6 ;  /* 0x00000014ff067299 */ /* 0x000fc80008011606 */
[----:B------:R-:W-:-:S04]  /*37f0*/  UIADD3 UR6, UPT, UPT, UR9, UR6, URZ ;  /* 0x0000000609067290 */ /* 0x000fc8000fffe0ff */
[----:B------:R-:W-:-:S04]  /*3800*/  USHF.R.U32.HI UR14, URZ, UR19, UR6 ;  /* 0x00000013ff0e7299 */ /* 0x000fc80008011606 */
[----:B------:R-:W-:-:S04]  /*3810*/  UIADD3 UR14, UPT, UPT, -UR14, URZ, URZ ;  /* 0x000000ff0e0e7290 */ /* 0x000fc8000fffe1ff */
[----:B------:R-:W-:Y:S01]  /*3820*/  UIMAD UR14, UR4, UR14, UR21 ;  /* 0x0000000e040e72a4 */ /* 0x000fe2000f8e0215 */
[----:B--2---:R-:W-:-:S03]  /*3830*/  VIADD R0, R3, 0x1 ;  /* 0x0000000103007836 */ /* 0x004fc60000000000 */
[----:B-1----:R-:W-:Y:S01]  /*3840*/  UIMAD.WIDE.U32 UR8, UR14, UR5, URZ ;  /* 0x000000050e0872a5 */ /* 0x002fe2000f8e00ff */
[----:B------:R-:W1:Y:S01]  /*3850*/  LDCU.64 UR4, c[0x0][0x5d8] ;  /* 0x0000bb00ff0477ac */ /* 0x000e620008000a00 */
[----:B------:R-:W-:Y:S02]  /*3860*/  ISETP.NE.AND P0, PT, R0, 0x2, PT ;  /* 0x000000020000780c */ /* 0x000fe40003f05270 */
[----:B------:R-:W-:Y:S02]  /*3870*/  UIADD3 UR6, UPT, UPT, UR14, -UR9, URZ ;  /* 0x800000090e067290 */ /* 0x000fe4000fffe0ff */
[----:B------:R-:W-:Y:S02]  /*3880*/  SEL R3, RZ, 0x1, P0 ;  /* 0x00000001ff037807 */ /* 0x000fe40000000000 */
[----:B------:R-:W-:Y:S02]  /*3890*/  USHF.R.U32.HI UR6, URZ, UR18, UR6 ;  /* 0x00000012ff067299 */ /* 0x000fe40008011606 */
[----:B------:R-:W-:-:S02]  /*38a0*/  LOP3.LUT R60, R60, R3, RZ, 0x3c, !PT ;  /* 0x000000033c3c7212 */ /* 0x000fc400078e3cff */
[----:B------:R-:W-:Y:S01]  /*38b0*/  UIADD3 UR6, UPT, UPT, UR9, UR6, URZ ;  /* 0x0000000609067290 */ /* 0x000fe2000fffe0ff */
[----:B------:R-:W-:-:S03]  /*38c0*/  SEL R3, R0, RZ, P0 ;  /* 0x000000ff00037207 */ /* 0x000fc60000000000 */
[----:B------:R-:W-:-:S04]  /*38d0*/  USHF.R.U32.HI UR6, URZ, UR17, UR6 ;  /* 0x00000011ff067299 */ /* 0x000fc80008011606 */
[----:B-1----:R-:W-:Y:S01]  /*38e0*/  UIMAD.WIDE.U32 UR8, UR6, UR5, URZ ;  /* 0x00000005060872a5 */ /* 0x002fe2000f8e00ff */
[----:B------:R-:W1:Y:S03]  /*38f0*/  LDCU UR5, c[0x0][0x5cc] ;  /* 0x0000b980ff0577ac */ /* 0x000e660008000800 */
[----:B------:R-:W-:-:S04]  /*3900*/  UIADD3 UR8, UPT, UPT, UR6, -UR9, URZ ;  /* 0x8000000906087290 */ /* 0x000fc8000fffe0ff */
[----:B------:R-:W-:-:S04]  /*3910*/  USHF.R.U32.HI UR8, URZ, UR16, UR8 ;  /* 0x00000010ff087299 */ /* 0x000fc80008011608 */
[----:B------:R-:W-:-:S04]  /*3920*/  UIADD3 UR8, UPT, UPT, UR9, UR8, URZ ;  /* 0x0000000809087290 */ /* 0x000fc8000fffe0ff */
[----:B------:R-:W-:-:S04]  /*3930*/  USHF.R.U32.HI UR26, URZ, UR15, UR8 ;  /* 0x0000000fff1a7299 */ /* 0x000fc80008011608 */
[----:B------:R-:W-:-:S04]  /*3940*/  UIADD3 UR26, UPT, UPT, -UR26, URZ, URZ ;  /* 0x000000ff1a1a7290 */ /* 0x000fc8000fffe1ff */
[----:B------:R-:W-:Y:S02]  /*3950*/  UIMAD UR26, UR4, UR26, UR6 ;  /* 0x0000001a041a72a4 */ /* 0x000fe4000f8e0206 */
[----:B------:R-:W-:-:S04]  /*3960*/  UIADD3 UR6, UPT, UPT, -UR6, URZ, URZ ;  /* 0x000000ff06067290 */ /* 0x000fc8000fffe1ff */
[----:B-1----:R-:W-:Y:S01]  /*3970*/  UIMAD UR14, UR5, UR6, UR14 ;  /* 0x00000006050e72a4 */ /* 0x002fe2000f8e020e */
[----:B------:R-:W-:Y:S11]  /*3980*/  BRA.U !UP0, `(.L_x_27) ;  /* 0xffffffe108e07547 */ /* 0x000ff6000b83ffff */
.L_x_23:
[----:B------:R-:W-:Y:S05]  /*3990*/  BRA.U !UP2, `(.L_x_28) ;  /* 0x000000010a1c7547 */ /* 0x000fea000b800000 */
[----:B------:R-:W3:Y:S01]  /*39a0*/  S2UR UR4, SR_CgaCtaId ;  /* 0x00000000000479c3 */ /* 0x000ee20000008800 */
[----:B------:R-:W-:Y:S01]  /*39b0*/  ELECT P0, URZ, PT ;  /* 0x0000000000ff782f */ /* 0x000fe20003800000 */
[----:B------:R-:W-:Y:S01]  /*39c0*/  HFMA2 R0, -RZ, RZ, 0, 5.9604644775390625e-08 ;  /* 0x00000001ff007431 */ /* 0x000fe200000001ff */
[----:B------:R-:W-:-:S05]  /*39d0*/  UMOV UR5, 0x40 ;  /* 0x0000004000057882 */ /* 0x000fca0000000000 */
[----:B------:R-:W-:Y:S01]  /*39e0*/  UVIRTCOUNT.DEALLOC.SMPOOL 0x80 ;  /* 0x000000800000784c */ /* 0x000fe20000000000 */
[----:B---3--:R-:W-:-:S09]  /*39f0*/  ULEA UR4, UR4, UR5, 0x18 ;  /* 0x0000000504047291 */ /* 0x008fd2000f8ec0ff */
[----:B------:R3:W-:Y:S03]  /*3a00*/  @P0 STS.U8 [UR4], R0 ;  /* 0x00000000ff000988 */ /* 0x0007e60008000004 */
.L_x_28:
[----:B------:R-:W-:Y:S06]  /*3a10*/  BAR.SYNC.DEFER_BLOCKING 0x1, 0x80 ;  /* 0x0042000000007b1d */ /* 0x000fec0000010000 */
[----:B------:R-:W-:Y:S05]  /*3a20*/  BRA.U !UP2, `(.L_x_29) ;  /* 0x000000010aa07547 */ /* 0x000fea000b800000 */
[----:B------:R-:W4:Y:S01]  /*3a30*/  S2UR UR5, SR_CgaCtaId ;  /* 0x00000000000579c3 */ /* 0x000f220000008800 */
[----:B------:R-:W-:Y:S01]  /*3a40*/  NOP ;  /* 0x0000000000007918 */ /* 0x000fe20000000000 */
[----:B------:R-:W-:Y:S01]  /*3a50*/  UMOV UR4, 0x50 ;  /* 0x0000005000047882 */ /* 0x000fe20000000000 */
[----:B--2---:R-:W-:Y:S01]  /*3a60*/  LOP3.LUT R4, R70, 0xffff, RZ, 0xc0, !PT ;  /* 0x0000ffff46047812 */ /* 0x004fe200078ec0ff */
[----:B------:R-:W-:Y:S02]  /*3a70*/  IMAD.MOV.U32 R3, RZ, RZ, 0xff ;  /* 0x000000ffff037424 */ /* 0x000fe400078e00ff */
[----:B-1----:R-:W-:Y:S01]  /*3a80*/  IMAD.MOV.U32 R2, RZ, RZ, 0x1 ;  /* 0x00000001ff027424 */ /* 0x002fe200078e00ff */
[----:B------:R-:W-:-:S04]  /*3a90*/  SHF.R.U32.HI R4, RZ, 0x5, R4 ;  /* 0x00000005ff047819 */ /* 0x000fc80000011604 */
[----:B------:R-:W-:Y:S01]  /*3aa0*/  SHF.L.U32 R3, R3, R4, RZ ;  /* 0x0000000403037219 */ /* 0x000fe200000006ff */
[----:B------:R-:W-:-:S05]  /*3ab0*/  VIADD R5, R4, 0x10 ;  /* 0x0000001004057836 */ /* 0x000fca0000000000 */
[----:B------:R-:W-:Y:S01]  /*3ac0*/  SHF.L.U32 R2, R2, R5, RZ ;  /* 0x0000000502027219 */ /* 0x000fe200000006ff */
[----:B----4-:R-:W-:-:S03]  /*3ad0*/  ULEA UR5, UR5, UR4, 0x18 ;  /* 0x0000000405057291 */ /* 0x010fc6000f8ec0ff */
[----:B------:R-:W-:-:S04]  /*3ae0*/  LOP3.LUT R5, R2, R3, RZ, 0xfc, !PT ;  /* 0x0000000302057212 */ /* 0x000fc800078efcff */
[C---:B------:R-:W-:Y:S02]  /*3af0*/  LOP3.LUT R3, R5.reuse, 0xffff, RZ, 0xc0, !PT ;  /* 0x0000ffff05037812 */ /* 0x040fe400078ec0ff */
[----:B---3--:R-:W1:Y:S02]  /*3b00*/  LDS R0, [UR5] ;  /* 0x00000005ff007984 */ /* 0x008e640008000800 */
[----:B-1----:R-:W-:-:S04]  /*3b10*/  LOP3.LUT R2, R5, 0xffff, R0, 0x80, !PT ;  /* 0x0000ffff05027812 */ /* 0x002fc800078e8000 */
[----:B------:R-:W-:-:S13]  /*3b20*/  ISETP.NE.AND P0, PT, R2, R3, PT ;  /* 0x000000030200720c */ /* 0x000fda0003f05270 */
[----:B------:R-:W-:Y:S05]  /*3b30*/  @P0 BRA `(.L_x_30) ;  /* 0x0000000000500947 */ /* 0x000fea0003800000 */
[----:B------:R-:W-:Y:S02]  /*3b40*/  SHF.R.U32.HI R0, RZ, 0x10, R0 ;  /* 0x00000010ff007819 */ /* 0x000fe40000011600 */
[----:B------:R-:W-:-:S04]  /*3b50*/  SHF.R.U32.HI R3, RZ, 0x10, R5 ;  /* 0x00000010ff037819 */ /* 0x000fc80000011605 */
[----:B------:R-:W-:-:S04]  /*3b60*/  LOP3.LUT R0, R0, R3, RZ, 0xc0, !PT ;  /* 0x0000000300007212 */ /* 0x000fc800078ec0ff */
[----:B------:R-:W-:-:S13]  /*3b70*/  ISETP.NE.AND P0, PT, R0, R3, PT ;  /* 0x000000030000720c */ /* 0x000fda0003f05270 */
[----:B------:R-:W-:Y:S05]  /*3b80*/  @P0 BRA `(.L_x_31) ;  /* 0x0000000000300947 */ /* 0x000fea0003800000 */
[----:B------:R-:W-:Y:S01]  /*3b90*/  R2UR UR7, R5 ;  /* 0x00000000050772ca */ /* 0x000fe200000e0000 */
[----:B------:R-:W1:Y:S01]  /*3ba0*/  S2R R2, SR_LANEID ;  /* 0x0000000000027919 */ /* 0x000e620000000000 */
[----:B------:R-:W-:Y:S02]  /*3bb0*/  VOTEU.ANY UR6, UPT, PT ;  /* 0x0000000000067886 */ /* 0x000fe400038e0100 */
[----:B------:R-:W-:-:S09]  /*3bc0*/  UFLO.U32 UR6, UR6 ;  /* 0x00000006000672bd */ /* 0x000fd200080e0000 */
[----:B------:R-:W-:-:S06]  /*3bd0*/  ULOP3.LUT UR7, URZ, UR7, URZ, 0x33, !UPT ;  /* 0x00000007ff077292 */ /* 0x000fcc000f8e33ff */
[----:B------:R-:W-:-:S04]  /*3be0*/  IMAD.U32 R0, RZ, RZ, UR7 ;  /* 0x00000007ff007e24 */ /* 0x000fc8000f8e00ff */
[----:B------:R-:W2:Y:S02]  /*3bf0*/  REDUX UR4, R0 ;  /* 0x00000000000473c4 */ /* 0x000ea40000000000 */
[----:B------:R3:W-:Y:S01]  /*3c00*/  UTCATOMSWS.AND URZ, UR7 ;  /* 0x0000000700ff79e3 */ /* 0x0007e20008000000 */
[----:B-1----:R-:W-:Y:S01]  /*3c10*/  ISETP.EQ.U32.AND P0, PT, R2, UR6, PT ;  /* 0x0000000602007c0c */ /* 0x002fe2000bf02070 */
[----:B--2---:R-:W-:-:S12]  /*3c20*/  IMAD.U32 R2, RZ, RZ, UR4 ;  /* 0x00000004ff027e24 */ /* 0x004fd8000f8e00ff */
[----:B------:R3:W-:Y:S01]  /*3c30*/  @P0 ATOMS.AND RZ, [UR5], R2 ;  /* 0x00000002ffff098c */ /* 0x0007e2000a800005 */
[----:B------:R-:W-:Y:S05]  /*3c40*/  BRA `(.L_x_32) ;  /* 0x0000000000147947 */ /* 0x000fea0003800000 */
.L_x_31:
[----:B------:R-:W-:Y:S02]  /*3c50*/  MOV R2, 0x3c70 ;  /* 0x00003c7000027802 */ /* 0x000fe40000000f00 */
[----:B------:R-:W-:Y:S05]  /*3c60*/  CALL.REL.NOINC `($__internal_0_$__cuda_sm10x_tcgen05_guardrail_trap_col_being_dealloced_not_returned_by_alloc) ;  /* 0x0000000000cc7944 */ /* 0x000fea0003c00000 */
[----:B------:R-:W-:Y:S05]  /*3c70*/  BRA `(.L_x_32) ;  /* 0x0000000000087947 */ /* 0x000fea0003800000 */
.L_x_30:
[----:B------:R-:W-:Y:S02]  /*3c80*/  MOV R2, 0x3ca0 ;  /* 0x00003ca000027802 */ /* 0x000fe40000000f00 */
[----:B------:R-:W-:Y:S05]  /*3c90*/  CALL.REL.NOINC `($__internal_2_$__cuda_sm10x_tcgen05_guardrail_trap_unallocated_columns_being_dealloced) ;  /* 0x0000000000d87944 */ /* 0x000fea0003c00000 */
.L_x_32:
[----:B------:R-:W-:Y:S01]  /*3ca0*/  NOP ;  /* 0x0000000000007918 */ /* 0x000fe20000000000 */
.L_x_29:
[----:B------:R-:W-:-:S04]  /*3cb0*/  DEPBAR.LE SB0, 0x0 ;  /* 0x000080000000791a */ /* 0x000fc80000000000 */
[----:B---3--:R-:W-:Y:S05]  /*3cc0*/  EXIT ;  /* 0x000000000000794d */ /* 0x008fea0003800000 */
.L_x_6:
[----:B------:R-:W-:Y:S02]  /*3cd0*/  MOV R6, UR14 ;  /* 0x0000000e00067c02 */ /* 0x000fe40008000f00 */
[----:B------:R-:W-:Y:S02]  /*3ce0*/  MOV R7, UR14 ;  /* 0x0000000e00077c02 */ /* 0x000fe40008000f00 */
[----:B------:R-:W-:-:S07]  /*3cf0*/  MOV R0, UR9 ;  /* 0x0000000900007c02 */ /* 0x000fce0008000f00 */
.L_x_33:
[----:B-1----:R1:W2:Y:S02]  /*3d00*/  SYNCS.PHASECHK.TRANS64.TRYWAIT P0, [R0+URZ+0x20], R7 ;  /* 0x00002007000075a7 */ /* 0x0022a400080011ff */
[----:B--2---:R-:W-:Y:S05]  /*3d10*/  @!P0 NANOSLEEP.SYNCS 0x989680 ;  /* 0x009896800000895d */ /* 0x004fea0003900000 */
[----:B------:R-:W2:Y:S02]  /*3d20*/  @!P0 SYNCS.PHASECHK.TRANS64 P0, [R0+URZ+0x20], R7 ;  /* 0x00002007000085a7 */ /* 0x000ea400080010ff */
[----:B--2---:R-:W-:Y:S05]  /*3d30*/  @!P0 BRA `(.L_x_33) ;  /* 0xfffffffc00f08947 */ /* 0x004fea000383ffff */
[----:B------:R-:W-:Y:S05]  /*3d40*/  BRA `(.L_x_5) ;  /* 0xffffffc800f47947 */ /* 0x000fea000383ffff */
.L_x_9:
[----:B------:R-:W-:Y:S02]  /*3d50*/  MOV R2, UR6 ;  /* 0x0000000600027c02 */ /* 0x000fe40008000f00 */
[----:B------:R-:W-:Y:S02]  /*3d60*/  MOV R3, UR6 ;  /* 0x0000000600037c02 */ /* 0x000fe40008000f00 */
[----:B------:R-:W-:-:S07]  /*3d70*/  MOV R0, UR4 ;  /* 0x0000000400007c02 */ /* 0x000fce0008000f00 */
.L_x_34:
[----:B-1----:R1:W5:Y:S02]  /*3d80*/  SYNCS.PHASECHK.TRANS64.TRYWAIT P0, [R0+URZ+0x20], R3 ;  /* 0x00002003000075a7 */ /* 0x00236400080011ff */
[----:B-----5:R-:W-:Y:S05]  /*3d90*/  @!P0 NANOSLEEP.SYNCS 0x989680 ;  /* 0x009896800000895d */ /* 0x020fea0003900000 */
[----:B------:R-:W5:Y:S02]  /*3da0*/  @!P0 SYNCS.PHASECHK.TRANS64 P0, [R0+URZ+0x20], R3 ;  /* 0x00002003000085a7 */ /* 0x000f6400080010ff */
[----:B-----5:R-:W-:Y:S05]  /*3db0*/  @!P0 BRA `(.L_x_34) ;  /* 0xfffffffc00f08947 */ /* 0x020fea000383ffff */
[----:B------:R-:W-:Y:S05]  /*3dc0*/  BRA `(.L_x_35) ;  /* 0xffffffcc00dc7947 */ /* 0x000fea000383ffff */
.L_x_12:
[----:B------:R-:W-:Y:S02]  /*3dd0*/  MOV R0, UR7 ;  /* 0x0000000700007c02 */ /* 0x000fe40008000f00 */
[-C--:B------:R-:W-:Y:S02]  /*3de0*/  MOV R6, R2.reuse ;  /* 0x0000000200067202 */ /* 0x080fe40000000f00 */
[----:B------:R-:W-:-:S07]  /*3df0*/  MOV R7, R2 ;  /* 0x0000000200077202 */ /* 0x000fce0000000f00 */
.L_x_36:
[----:B-1----:R1:W4:Y:S02]  /*3e00*/  SYNCS.PHASECHK.TRANS64.TRYWAIT P0, [R0+URZ+0x50], R7 ;  /* 0x00005007000075a7 */ /* 0x00232400080011ff */
[----:B----4-:R-:W-:Y:S05]  /*3e10*/  @!P0 NANOSLEEP.SYNCS 0x989680 ;  /* 0x009896800000895d */ /* 0x010fea0003900000 */
[----:B------:R-:W4:Y:S02]  /*3e20*/  @!P0 SYNCS.PHASECHK.TRANS64 P0, [R0+URZ+0x50], R7 ;  /* 0x00005007000085a7 */ /* 0x000f2400080010ff */
[----:B----4-:R-:W-:Y:S05]  /*3e30*/  @!P0 BRA `(.L_x_36) ;  /* 0xfffffffc00f08947 */ /* 0x010fea000383ffff */
[----:B------:R-:W-:Y:S05]  /*3e40*/  BRA `(.L_x_37) ;  /* 0xffffffd000987947 */ /* 0x000fea000383ffff */
.L_x_14:
[----:B------:R-:W-:Y:S02]  /*3e50*/  MOV R6, UR12 ;  /* 0x0000000c00067c02 */ /* 0x000fe40008000f00 */
[----:B------:R-:W-:Y:S02]  /*3e60*/  MOV R7, UR12 ;  /* 0x0000000c00077c02 */ /* 0x000fe40008000f00 */
[----:B------:R-:W-:Y:S07]  /*3e70*/  MOV R0, UR5 ;  /* 0x0000000500007c02 */ /* 0x000fee0008000f00 */
.L_x_38:
[----:B-1----:R1:W4:Y:S02]  /*3e80*/  SYNCS.PHASECHK.TRANS64.TRYWAIT P1, [R0+URZ], R7 ;  /* 0x00000007000075a7 */ /* 0x00232400080211ff */
[----:B----4-:R-:W-:Y:S05]  /*3e90*/  @!P1 NANOSLEEP.SYNCS 0x989680 ;  /* 0x009896800000995d */ /* 0x010fea0003900000 */
[----:B------:R-:W4:Y:S02]  /*3ea0*/  @!P1 SYNCS.PHASECHK.TRANS64 P1, [R0+URZ], R7 ;  /* 0x00000007000095a7 */ /* 0x000f2400080210ff */
[----:B----4-:R-:W-:Y:S05]  /*3eb0*/  @!P1 BRA `(.L_x_38) ;  /* 0xfffffffc00f09947 */ /* 0x010fea000383ffff */
[----:B------:R-:W-:Y:S05]  /*3ec0*/  BRA `(.L_x_13) ;  /* 0xffffffd000dc7947 */ /* 0x000fea000383ffff */
.L_x_17:
[----:B----45:R-:W-:Y:S02]  /*3ed0*/  MOV R0, UR4 ;  /* 0x0000000400007c02 */ /* 0x030fe40008000f00 */
[----:B------:R-:W-:-:S07]  /*3ee0*/  MOV R3, R2 ;  /* 0x0000000200037202 */ /* 0x000fce0000000f00 */
.L_x_39:
[----:B-1----:R1:W4:Y:S02]  /*3ef0*/  SYNCS.PHASECHK.TRANS64.TRYWAIT P0, [R0+URZ+0x50], R3 ;  /* 0x00005003000075a7 */ /* 0x00232400080011ff */
[----:B----4-:R-:W-:Y:S05]  /*3f00*/  @!P0 NANOSLEEP.SYNCS 0x989680 ;  /* 0x009896800000895d */ /* 0x010fea0003900000 */
[----:B------:R-:W4:Y:S02]  /*3f10*/  @!P0 SYNCS.PHASECHK.TRANS64 P0, [R0+URZ+0x50], R3 ;  /* 0x00005003000085a7 */ /* 0x000f2400080010ff */
[----:B----4-:R-:W-:Y:S05]  /*3f20*/  @!P0 BRA `(.L_x_39) ;  /* 0xfffffffc00f08947 */ /* 0x010fea000383ffff */
[----:B------:R-:W-:Y:S05]  /*3f30*/  BRA `(.L_x_10) ;  /* 0xffffffd400847947 */ /* 0x000fea000383ffff */
.L_x_24:
[----:B------:R-:W-:-:S07]  /*3f40*/  MOV R4, R5 ;  /* 0x0000000500047202 */ /* 0x000fce0000000f00 */
.L_x_40:
[----:B-1----:R1:W2:Y:S02]  /*3f50*/  SYNCS.PHASECHK.TRANS64.TRYWAIT P0, [R0+URZ+0x40], R5 ;  /* 0x00004005000075a7 */ /* 0x0022a400080011ff */
[----:B--2---:R-:W-:Y:S05]  /*3f60*/  @!P0 NANOSLEEP.SYNCS 0x989680 ;  /* 0x009896800000895d */ /* 0x004fea0003900000 */
[----:B------:R-:W2:Y:S02]  /*3f70*/  @!P0 SYNCS.PHASECHK.TRANS64 P0, [R0+URZ+0x40], R5 ;  /* 0x00004005000085a7 */ /* 0x000ea400080010ff */
[----:B--2---:R-:W-:Y:S05]  /*3f80*/  @!P0 BRA `(.L_x_40) ;  /* 0xfffffffc00f08947 */ /* 0x004fea000383ffff */
[----:B------:R-:W-:Y:S05]  /*3f90*/  BRA `(.L_x_41) ;  /* 0xffffffdc00a07947 */ /* 0x000fea000383ffff */
        .weak           $__internal_0_$__cuda_sm10x_tcgen05_guardrail_trap_col_being_dealloced_not_returned_by_alloc
        .type           $__internal_0_$__cuda_sm10x_tcgen05_guardrail_trap_col_being_dealloced_not_returned_by_alloc,@function
        .size           $__internal_0_$__cuda_sm10x_tcgen05_guardrail_trap_col_being_dealloced_not_returned_by_alloc,($__internal_1_$__cuda_sm10x_tcgen05_guardrail_trap_phase_invalid_during_alloc - $__internal_0_$__cuda_sm10x_tcgen05_guardrail_trap_col_being_dealloced_not_returned_by_alloc)
$__internal_0_$__cuda_sm10x_tcgen05_guardrail_trap_col_being_dealloced_not_returned_by_alloc:
[----:B------:R-:W-:Y:S05]  /*3fa0*/  BPT.TRAP 0x1 ;  /* 0x000000040000795c */ /* 0x000fea0000300000 */
[----:B------:R-:W-:-:S04]  /*3fb0*/  HFMA2 R3, -RZ, RZ, 0, 0 ;  /* 0x00000000ff037431 */ /* 0x000fc800000001ff */
[----:B------:R-:W-:Y:S05]  /*3fc0*/  RET.REL.NODEC R2 `(kernel_cutlass_kernel_cudnngemm_swigludense_gemm_persistent_swigluPersistentDenseGemmKernel_object_at__TiledMMA_ThrLayoutVMNK11110000_PermutationMNK____MMAAtom_ThrID10_ShapeMNK6425616_TVL_0) ;  /* 0xffffffc0020c7950 */ /* 0x000fea0003c3ffff */
        .weak           $__internal_1_$__cuda_sm10x_tcgen05_guardrail_trap_phase_invalid_during_alloc
        .type           $__internal_1_$__cuda_sm10x_tcgen05_guardrail_trap_phase_invalid_during_alloc,@function
        .size           $__internal_1_$__cuda_sm10x_tcgen05_guardrail_trap_phase_invalid_during_alloc,($__internal_2_$__cuda_sm10x_tcgen05_guardrail_trap_unallocated_columns_being_dealloced - $__internal_1_$__cuda_sm10x_tcgen05_guardrail_trap_phase_invalid_during_alloc)
$__internal_1_$__cuda_sm10x_tcgen05_guardrail_trap_phase_invalid_during_alloc:
[----:B------:R-:W-:Y:S05]  /*3fd0*/  BPT.TRAP 0x1 ;  /* 0x000000040000795c */ /* 0x000fea0000300000 */
[----:B------:R-:W-:-:S04]  /*3fe0*/  MOV R3, 0x0 ;  /* 0x0000000000037802 */ /* 0x000fc80000000f00 */
[----:B------:R-:W-:Y:S05]  /*3ff0*/  RET.REL.NODEC R2 `(kernel_cutlass_kernel_cudnngemm_swigludense_gemm_persistent_swigluPersistentDenseGemmKernel_object_at__TiledMMA_ThrLayoutVMNK11110000_PermutationMNK____MMAAtom_ThrID10_ShapeMNK6425616_TVL_0) ;  /* 0xffffffc002007950 */ /* 0x000fea0003c3ffff */
        .weak           $__internal_2_$__cuda_sm10x_tcgen05_guardrail_trap_unallocated_columns_being_dealloced
        .type           $__internal_2_$__cuda_sm10x_tcgen05_guardrail_trap_unallocated_columns_being_dealloced,@function
        .size           $__internal_2_$__cuda_sm10x_tcgen05_guardrail_trap_unallocated_columns_being_dealloced,(.L_x_45 - $__internal_2_$__cuda_sm10x_tcgen05_guardrail_trap_unallocated_columns_being_dealloced)
$__internal_2_$__cuda_sm10x_tcgen05_guardrail_trap_unallocated_columns_being_dealloced:
[----:B------:R-:W-:Y:S05]  /*4000*/  BPT.TRAP 0x1 ;  /* 0x000000040000795c */ /* 0x000fea0000300000 */
[----:B------:R-:W-:-:S04]  /*4010*/  HFMA2 R3, -RZ, RZ, 0, 0 ;  /* 0x00000000ff037431 */ /* 0x000fc800000001ff */
[----:B------:R-:W-:Y:S05]  /*4020*/  RET.REL.NODEC R2 `(kernel_cutlass_kernel_cudnngemm_swigludense_gemm_persistent_swigluPersistentDenseGemmKernel_object_at__TiledMMA_ThrLayoutVMNK11110000_PermutationMNK____MMAAtom_ThrID10_ShapeMNK6425616_TVL_0) ;  /* 0xffffffbc02f47950 */ /* 0x000fea0003c3ffff */
.L_x_42:
[----:B------:R-:W-:-:S00]  /*4030*/  BRA `(.L_x_42) ;  /* 0xfffffffc00fc7947 */ /* 0x000fc0000383ffff */
[----:B------:R-:W-:-:S00]  /*4040*/  NOP ;  /* 0x0000000000007918 */ /* 0x000fc00000000000 */
        /* <DEDUP_REMOVED lines=11> */
.L_x_45:


//--------------------- .nv.shared.kernel_cutlass_kernel_cudnngemm_swigludense_gemm_persistent_swigluPersistentDenseGemmKernel_object_at__TiledMMA_ThrLayoutVMNK11110000_PermutationMNK____MMAAtom_ThrID10_ShapeMNK6425616_TVL_0 --------------------------
	.section	.nv.shared.kernel_cutlass_kernel_cudnngemm_swigludense_gemm_persistent_swigluPersistentDenseGemmKernel_object_at__TiledMMA_ThrLayoutVMNK11110000_PermutationMNK____MMAAtom_ThrID10_ShapeMNK6425616_TVL_0,"aw",@nobits
	.sectionflags	@""
	.align	1024
	.zero		1024


//--------------------- .nv.shared.reserved.0     --------------------------
	.section	.nv.shared.reserved.0,"aw",@nobits
	.align	8
	.weak		__nv_reservedSMEM_offset_0_alias
	.size		__nv_reservedSMEM_offset_0_alias, 0, 64
	.other		__nv_reservedSMEM_offset_0_alias,@"STO_CUDA_RESERVED_SHARED STV_DEFAULT"
__nv_reservedSMEM_offset_0_alias:
	.zero		0
.nv.shared.reserved.0:
	.zero		64
	.weak		__nv_reservedSMEM_allocation_phase
	.type		__nv_reservedSMEM_allocation_phase,@object
	.size		__nv_reservedSMEM_allocation_phase,(.L_0 - __nv_reservedSMEM_allocation_phase)
__nv_reservedSMEM_allocation_phase:
	.zero		1
.L_0:
	.zero		7
	.weak		__nv_reservedSMEM_devtool_atexit_pc
	.type		__nv_reservedSMEM_devtool_atexit_pc,@object
	.size		__nv_reservedSMEM_devtool_atexit_pc,(__nv_reservedSMEM_allocation_mask - __nv_reservedSMEM_devtool_atexit_pc)
__nv_reservedSMEM_devtool_atexit_pc:
	.zero		8
	.weak		__nv_reservedSMEM_allocation_mask
	.type		__nv_reservedSMEM_allocation_mask,@object
	.size		__nv_reservedSMEM_allocation_mask,(.L_2 - __nv_reservedSMEM_allocation_mask)
__nv_reservedSMEM_allocation_mask:
	.zero		4
.L_2:


//--------------------- .nv.constant0.kernel_cutlass_kernel_cudnngemm_swigludense_gemm_persistent_swigluPersistentDenseGemmKernel_object_at__TiledMMA_ThrLayoutVMNK11110000_PermutationMNK____MMAAtom_ThrID10_ShapeMNK6425616_TVL_0 --------------------------
	.section	.nv.constant0.kernel_cutlass_kernel_cudnngemm_swigludense_gemm_persistent_swigluPersistentDenseGemmKernel_object_at__TiledMMA_ThrLayoutVMNK11110000_PermutationMNK____MMAAtom_ThrID10_ShapeMNK6425616_TVL_0,"a",@progbits
	.sectionflags	@""
	.align	4
.nv.constant0.kernel_cutlass_kernel_cudnngemm_swigludense_gemm_persistent_swigluPersistentDenseGemmKernel_object_at__TiledMMA_ThrLayoutVMNK11110000_PermutationMNK____MMAAtom_ThrID10_ShapeMNK6425616_TVL_0:
	.zero		1512


//--------------------- SYMBOLS --------------------------

	.type		.nv.reservedSmem.offset0,@object
	.size		.nv.reservedSmem.offset0,0x4
	.type		.nv.reservedSmem.cap,@object
	.size		.nv.reservedSmem.cap,0x4
